//
// Generated by NVIDIA NVVM Compiler
//
// Compiler Build ID: CL-36424714
// Cuda compilation tools, release 13.0, V13.0.88
// Based on NVVM 20.0.0
//

.version 9.0
.target sm_100
.address_size 64

	// .globl	_Z14cal_divergenceP6float2S0_S0_Pfi

.visible .entry _Z14cal_divergenceP6float2S0_S0_Pfi(
	.param .u64 .ptr .align 1 _Z14cal_divergenceP6float2S0_S0_Pfi_param_0,
	.param .u64 .ptr .align 1 _Z14cal_divergenceP6float2S0_S0_Pfi_param_1,
	.param .u64 .ptr .align 1 _Z14cal_divergenceP6float2S0_S0_Pfi_param_2,
	.param .u64 .ptr .align 1 _Z14cal_divergenceP6float2S0_S0_Pfi_param_3,
	.param .u32 _Z14cal_divergenceP6float2S0_S0_Pfi_param_4
)
{
	.reg .pred 	%p<2>;
	.reg .b32 	%r<15>;
	.reg .b32 	%f<14>;
	.reg .b64 	%rd<17>;

	ld.param.u64 	%rd1, [_Z14cal_divergenceP6float2S0_S0_Pfi_param_0];
	ld.param.u64 	%rd2, [_Z14cal_divergenceP6float2S0_S0_Pfi_param_1];
	ld.param.u64 	%rd3, [_Z14cal_divergenceP6float2S0_S0_Pfi_param_2];
	ld.param.u64 	%rd4, [_Z14cal_divergenceP6float2S0_S0_Pfi_param_3];
	ld.param.u32 	%r4, [_Z14cal_divergenceP6float2S0_S0_Pfi_param_4];
	mov.u32 	%r6, %tid.x;
	mov.u32 	%r7, %ctaid.x;
	shl.b32 	%r8, %r7, 4;
	add.s32 	%r1, %r8, %r6;
	mov.u32 	%r9, %tid.y;
	mov.u32 	%r10, %ctaid.y;
	shl.b32 	%r11, %r10, 4;
	add.s32 	%r12, %r11, %r9;
	mul.lo.s32 	%r3, %r4, %r12;
	max.s32 	%r13, %r1, %r12;
	setp.ge.s32 	%p1, %r13, %r4;
	@%p1 bra 	$L__BB0_2;
	cvta.to.global.u64 	%rd5, %rd4;
	cvta.to.global.u64 	%rd6, %rd1;
	cvta.to.global.u64 	%rd7, %rd2;
	cvta.to.global.u64 	%rd8, %rd3;
	mul.wide.s32 	%rd9, %r1, 4;
	add.s64 	%rd10, %rd5, %rd9;
	ld.global.f32 	%f1, [%rd10];
	add.s32 	%r14, %r3, %r1;
	mul.wide.s32 	%rd11, %r14, 8;
	add.s64 	%rd12, %rd6, %rd11;
	ld.global.f32 	%f2, [%rd12+4];
	mul.wide.u32 	%rd13, %r12, 4;
	add.s64 	%rd14, %rd5, %rd13;
	ld.global.f32 	%f3, [%rd14];
	add.s64 	%rd15, %rd7, %rd11;
	ld.global.f32 	%f4, [%rd15+4];
	mul.f32 	%f5, %f3, %f4;
	fma.rn.f32 	%f6, %f1, %f2, %f5;
	neg.f32 	%f7, %f6;
	add.s64 	%rd16, %rd8, %rd11;
	st.global.f32 	[%rd16], %f7;
	ld.global.f32 	%f8, [%rd10];
	ld.global.f32 	%f9, [%rd12];
	ld.global.f32 	%f10, [%rd14];
	ld.global.f32 	%f11, [%rd15];
	mul.f32 	%f12, %f10, %f11;
	fma.rn.f32 	%f13, %f8, %f9, %f12;
	st.global.f32 	[%rd16+4], %f13;
$L__BB0_2:
	ret;

}
	// .globl	_Z8cal_gradP6float2S0_S0_Pfi
.visible .entry _Z8cal_gradP6float2S0_S0_Pfi(
	.param .u64 .ptr .align 1 _Z8cal_gradP6float2S0_S0_Pfi_param_0,
	.param .u64 .ptr .align 1 _Z8cal_gradP6float2S0_S0_Pfi_param_1,
	.param .u64 .ptr .align 1 _Z8cal_gradP6float2S0_S0_Pfi_param_2,
	.param .u64 .ptr .align 1 _Z8cal_gradP6float2S0_S0_Pfi_param_3,
	.param .u32 _Z8cal_gradP6float2S0_S0_Pfi_param_4
)
{
	.reg .pred 	%p<2>;
	.reg .b32 	%r<15>;
	.reg .b32 	%f<15>;
	.reg .b64 	%rd<17>;

	ld.param.u64 	%rd1, [_Z8cal_gradP6float2S0_S0_Pfi_param_0];
	ld.param.u64 	%rd2, [_Z8cal_gradP6float2S0_S0_Pfi_param_1];
	ld.param.u64 	%rd3, [_Z8cal_gradP6float2S0_S0_Pfi_param_2];
	ld.param.u64 	%rd4, [_Z8cal_gradP6float2S0_S0_Pfi_param_3];
	ld.param.u32 	%r4, [_Z8cal_gradP6float2S0_S0_Pfi_param_4];
	mov.u32 	%r6, %tid.x;
	mov.u32 	%r7, %ctaid.x;
	shl.b32 	%r8, %r7, 4;
	add.s32 	%r1, %r8, %r6;
	mov.u32 	%r9, %tid.y;
	mov.u32 	%r10, %ctaid.y;
	shl.b32 	%r11, %r10, 4;
	add.s32 	%r12, %r11, %r9;
	mul.lo.s32 	%r3, %r4, %r12;
	max.s32 	%r13, %r1, %r12;
	setp.ge.s32 	%p1, %r13, %r4;
	@%p1 bra 	$L__BB1_2;
	cvta.to.global.u64 	%rd5, %rd1;
	cvta.to.global.u64 	%rd6, %rd4;
	cvta.to.global.u64 	%rd7, %rd2;
	cvta.to.global.u64 	%rd8, %rd3;
	add.s32 	%r14, %r3, %r1;
	mul.wide.s32 	%rd9, %r14, 8;
	add.s64 	%rd10, %rd5, %rd9;
	ld.global.f32 	%f1, [%rd10+4];
	neg.f32 	%f2, %f1;
	mul.wide.s32 	%rd11, %r1, 4;
	add.s64 	%rd12, %rd6, %rd11;
	ld.global.f32 	%f3, [%rd12];
	mul.f32 	%f4, %f3, %f2;
	add.s64 	%rd13, %rd7, %rd9;
	st.global.f32 	[%rd13], %f4;
	ld.global.f32 	%f5, [%rd10];
	ld.global.f32 	%f6, [%rd12];
	mul.f32 	%f7, %f5, %f6;
	st.global.f32 	[%rd13+4], %f7;
	ld.global.f32 	%f8, [%rd10+4];
	neg.f32 	%f9, %f8;
	mul.wide.u32 	%rd14, %r12, 4;
	add.s64 	%rd15, %rd6, %rd14;
	ld.global.f32 	%f10, [%rd15];
	mul.f32 	%f11, %f10, %f9;
	add.s64 	%rd16, %rd8, %rd9;
	st.global.f32 	[%rd16], %f11;
	ld.global.f32 	%f12, [%rd10];
	ld.global.f32 	%f13, [%rd15];
	mul.f32 	%f14, %f12, %f13;
	st.global.f32 	[%rd16+4], %f14;
$L__BB1_2:
	ret;

}
	// .globl	_Z13solve_poissonP6float2S0_Pfi
.visible .entry _Z13solve_poissonP6float2S0_Pfi(
	.param .u64 .ptr .align 1 _Z13solve_poissonP6float2S0_Pfi_param_0,
	.param .u64 .ptr .align 1 _Z13solve_poissonP6float2S0_Pfi_param_1,
	.param .u64 .ptr .align 1 _Z13solve_poissonP6float2S0_Pfi_param_2,
	.param .u32 _Z13solve_poissonP6float2S0_Pfi_param_3
)
{
	.reg .pred 	%p<3>;
	.reg .b32 	%r<16>;
	.reg .b32 	%f<12>;
	.reg .b64 	%rd<14>;

	ld.param.u64 	%rd1, [_Z13solve_poissonP6float2S0_Pfi_param_0];
	ld.param.u64 	%rd2, [_Z13solve_poissonP6float2S0_Pfi_param_1];
	ld.param.u64 	%rd3, [_Z13solve_poissonP6float2S0_Pfi_param_2];
	ld.param.u32 	%r4, [_Z13solve_poissonP6float2S0_Pfi_param_3];
	mov.u32 	%r6, %tid.x;
	mov.u32 	%r7, %ctaid.x;
	shl.b32 	%r8, %r7, 4;
	add.s32 	%r1, %r8, %r6;
	mov.u32 	%r9, %tid.y;
	mov.u32 	%r10, %ctaid.y;
	shl.b32 	%r11, %r10, 4;
	add.s32 	%r12, %r11, %r9;
	mul.lo.s32 	%r3, %r4, %r12;
	max.s32 	%r13, %r1, %r12;
	setp.ge.s32 	%p1, %r13, %r4;
	@%p1 bra 	$L__BB2_2;
	cvta.to.global.u64 	%rd4, %rd3;
	cvta.to.global.u64 	%rd5, %rd1;
	cvta.to.global.u64 	%rd6, %rd2;
	mul.wide.s32 	%rd7, %r1, 4;
	add.s64 	%rd8, %rd4, %rd7;
	ld.global.f32 	%f1, [%rd8];
	mul.wide.u32 	%rd9, %r12, 4;
	add.s64 	%rd10, %rd4, %rd9;
	ld.global.f32 	%f2, [%rd10];
	mul.f32 	%f3, %f2, %f2;
	fma.rn.f32 	%f4, %f1, %f1, %f3;
	or.b32  	%r14, %r1, %r12;
	setp.eq.s32 	%p2, %r14, 0;
	selp.f32 	%f5, 0f3F800000, %f4, %p2;
	add.s32 	%r15, %r3, %r1;
	mul.wide.s32 	%rd11, %r15, 8;
	add.s64 	%rd12, %rd5, %rd11;
	ld.global.v2.f32 	{%f6, %f7}, [%rd12];
	neg.f32 	%f8, %f6;
	div.rn.f32 	%f9, %f8, %f5;
	add.s64 	%rd13, %rd6, %rd11;
	neg.f32 	%f10, %f7;
	div.rn.f32 	%f11, %f10, %f5;
	st.global.v2.f32 	[%rd13], {%f9, %f11};
$L__BB2_2:
	ret;

}
	// .globl	_Z14solve_velocityP6float2S0_S0_Pfi
.visible .entry _Z14solve_velocityP6float2S0_S0_Pfi(
	.param .u64 .ptr .align 1 _Z14solve_velocityP6float2S0_S0_Pfi_param_0,
	.param .u64 .ptr .align 1 _Z14solve_velocityP6float2S0_S0_Pfi_param_1,
	.param .u64 .ptr .align 1 _Z14solve_velocityP6float2S0_S0_Pfi_param_2,
	.param .u64 .ptr .align 1 _Z14solve_velocityP6float2S0_S0_Pfi_param_3,
	.param .u32 _Z14solve_velocityP6float2S0_S0_Pfi_param_4
)
{
	.reg .pred 	%p<3>;
	.reg .b32 	%r<16>;
	.reg .b32 	%f<16>;
	.reg .b64 	%rd<17>;

	ld.param.u64 	%rd1, [_Z14solve_velocityP6float2S0_S0_Pfi_param_0];
	ld.param.u64 	%rd2, [_Z14solve_velocityP6float2S0_S0_Pfi_param_1];
	ld.param.u64 	%rd3, [_Z14solve_velocityP6float2S0_S0_Pfi_param_2];
	ld.param.u64 	%rd4, [_Z14solve_velocityP6float2S0_S0_Pfi_param_3];
	ld.param.u32 	%r4, [_Z14solve_velocityP6float2S0_S0_Pfi_param_4];
	mov.u32 	%r6, %tid.x;
	mov.u32 	%r7, %ctaid.x;
	shl.b32 	%r8, %r7, 4;
	add.s32 	%r1, %r8, %r6;
	mov.u32 	%r9, %tid.y;
	mov.u32 	%r10, %ctaid.y;
	shl.b32 	%r11, %r10, 4;
	add.s32 	%r12, %r11, %r9;
	mul.lo.s32 	%r3, %r4, %r12;
	max.s32 	%r13, %r1, %r12;
	setp.ge.s32 	%p1, %r13, %r4;
	@%p1 bra 	$L__BB3_2;
	cvta.to.global.u64 	%rd5, %rd4;
	cvta.to.global.u64 	%rd6, %rd2;
	cvta.to.global.u64 	%rd7, %rd1;
	cvta.to.global.u64 	%rd8, %rd3;
	mul.wide.s32 	%rd9, %r1, 4;
	add.s64 	%rd10, %rd5, %rd9;
	ld.global.f32 	%f1, [%rd10];
	mul.wide.u32 	%rd11, %r12, 4;
	add.s64 	%rd12, %rd5, %rd11;
	ld.global.f32 	%f2, [%rd12];
	mul.f32 	%f3, %f2, %f2;
	fma.rn.f32 	%f4, %f1, %f1, %f3;
	or.b32  	%r14, %r1, %r12;
	setp.eq.s32 	%p2, %r14, 0;
	selp.f32 	%f5, 0f3F800000, %f4, %p2;
	add.s32 	%r15, %r3, %r1;
	mul.wide.s32 	%rd13, %r15, 8;
	add.s64 	%rd14, %rd6, %rd13;
	ld.global.v2.f32 	{%f6, %f7}, [%rd14];
	add.s64 	%rd15, %rd7, %rd13;
	ld.global.v2.f32 	{%f8, %f9}, [%rd15];
	sub.f32 	%f10, %f6, %f8;
	neg.f32 	%f11, %f10;
	div.rn.f32 	%f12, %f11, %f5;
	add.s64 	%rd16, %rd8, %rd13;
	sub.f32 	%f13, %f7, %f9;
	neg.f32 	%f14, %f13;
	div.rn.f32 	%f15, %f14, %f5;
	st.global.v2.f32 	[%rd16], {%f12, %f15};
$L__BB3_2:
	ret;

}
	// .globl	_Z12real2complexPfP6float2i
.visible .entry _Z12real2complexPfP6float2i(
	.param .u64 .ptr .align 1 _Z12real2complexPfP6float2i_param_0,
	.param .u64 .ptr .align 1 _Z12real2complexPfP6float2i_param_1,
	.param .u32 _Z12real2complexPfP6float2i_param_2
)
{
	.reg .pred 	%p<2>;
	.reg .b32 	%r<14>;
	.reg .b32 	%f<3>;
	.reg .b64 	%rd<9>;

	ld.param.u64 	%rd1, [_Z12real2complexPfP6float2i_param_0];
	ld.param.u64 	%rd2, [_Z12real2complexPfP6float2i_param_1];
	ld.param.u32 	%r2, [_Z12real2complexPfP6float2i_param_2];
	mov.u32 	%r4, %tid.x;
	mov.u32 	%r5, %ctaid.x;
	shl.b32 	%r6, %r5, 4;
	add.s32 	%r7, %r6, %r4;
	mov.u32 	%r8, %tid.y;
	mov.u32 	%r9, %ctaid.y;
	shl.b32 	%r10, %r9, 4;
	add.s32 	%r11, %r10, %r8;
	mad.lo.s32 	%r1, %r2, %r11, %r7;
	max.s32 	%r13, %r7, %r11;
	setp.ge.s32 	%p1, %r13, %r2;
	@%p1 bra 	$L__BB4_2;
	cvta.to.global.u64 	%rd3, %rd1;
	cvta.to.global.u64 	%rd4, %rd2;
	mul.wide.s32 	%rd5, %r1, 4;
	add.s64 	%rd6, %rd3, %rd5;
	ld.global.f32 	%f1, [%rd6];
	mul.wide.s32 	%rd7, %r1, 8;
	add.s64 	%rd8, %rd4, %rd7;
	mov.f32 	%f2, 0f00000000;
	st.global.v2.f32 	[%rd8], {%f1, %f2};
$L__BB4_2:
	ret;

}
	// .globl	_Z12complex2realP6float2Pfi
.visible .entry _Z12complex2realP6float2Pfi(
	.param .u64 .ptr .align 1 _Z12complex2realP6float2Pfi_param_0,
	.param .u64 .ptr .align 1 _Z12complex2realP6float2Pfi_param_1,
	.param .u32 _Z12complex2realP6float2Pfi_param_2
)
{
	.reg .pred 	%p<2>;
	.reg .b32 	%r<14>;
	.reg .b32 	%f<5>;
	.reg .b64 	%rd<9>;

	ld.param.u64 	%rd1, [_Z12complex2realP6float2Pfi_param_0];
	ld.param.u64 	%rd2, [_Z12complex2realP6float2Pfi_param_1];
	ld.param.u32 	%r3, [_Z12complex2realP6float2Pfi_param_2];
	mov.u32 	%r4, %tid.x;
	mov.u32 	%r5, %ctaid.x;
	shl.b32 	%r6, %r5, 4;
	add.s32 	%r7, %r6, %r4;
	mov.u32 	%r8, %tid.y;
	mov.u32 	%r9, %ctaid.y;
	shl.b32 	%r10, %r9, 4;
	add.s32 	%r11, %r10, %r8;
	mad.lo.s32 	%r1, %r3, %r11, %r7;
	max.s32 	%r13, %r7, %r11;
	setp.ge.s32 	%p1, %r13, %r3;
	@%p1 bra 	$L__BB5_2;
	cvta.to.global.u64 	%rd3, %rd1;
	cvta.to.global.u64 	%rd4, %rd2;
	mul.wide.s32 	%rd5, %r1, 8;
	add.s64 	%rd6, %rd3, %rd5;
	ld.global.f32 	%f1, [%rd6];
	cvt.rn.f32.u32 	%f2, %r3;
	mul.f32 	%f3, %f2, %f2;
	div.rn.f32 	%f4, %f1, %f3;
	mul.wide.s32 	%rd7, %r1, 4;
	add.s64 	%rd8, %rd4, %rd7;
	st.global.f32 	[%rd8], %f4;
$L__BB5_2:
	ret;

}


// ===== COMPILED SASS (sm_100) =====

	.target	sm_100

	.elftype	@"ET_EXEC"


//--------------------- .note.nv.tkinfo           --------------------------
	.section	.note.nv.tkinfo,"",@"SHT_NOTE"
	.sectionflags	@"SHF_NOTE_NV_TKINFO"
	.tkinfo
        /*0018*/ 	.word	0x00000002
        /*0030*/ 	.string	""
        /*0030*/ 	.string	"ptxas"
        /*0030*/ 	.string	"Cuda compilation tools, release 13.0, V13.0.88"
        /*0030*/ 	.string	"Build cuda_13.0.r13.0/compiler.36424714_0"
        /*0030*/ 	.string	"-arch sm_100 -m 64 "



//--------------------- .note.nv.cuinfo           --------------------------
	.section	.note.nv.cuinfo,"",@"SHT_NOTE"
	.sectionflags	@"SHF_NOTE_NV_CUINFO"
        /*0018*/ 	.short	0x0002
        /*001a*/ 	.short	0x0064
        /*001c*/ 	.short	0x0082
	.zero		2


//--------------------- .nv.info                  --------------------------
	.section	.nv.info,"",@"SHT_CUDA_INFO"
	.align	4


	//----- nvinfo : EIATTR_REGCOUNT
	.align		4
        /*0000*/ 	.byte	0x04, 0x2f
        /*0002*/ 	.short	(.L_1 - .L_0)
	.align		4
.L_0:
        /*0004*/ 	.word	index@(_Z14cal_divergenceP6float2S0_S0_Pfi)
        /*0008*/ 	.word	0x00000014


	//----- nvinfo : EIATTR_FRAME_SIZE
	.align		4
.L_1:
        /*000c*/ 	.byte	0x04, 0x11
        /*000e*/ 	.short	(.L_3 - .L_2)
	.align		4
.L_2:
        /*0010*/ 	.word	index@(_Z14cal_divergenceP6float2S0_S0_Pfi)
        /*0014*/ 	.word	0x00000000


	//----- nvinfo : EIATTR_REGCOUNT
	.align		4
.L_3:
        /*0018*/ 	.byte	0x04, 0x2f
        /*001a*/ 	.short	(.L_5 - .L_4)
	.align		4
.L_4:
        /*001c*/ 	.word	index@(_Z8cal_gradP6float2S0_S0_Pfi)
        /*0020*/ 	.word	0x00000016


	//----- nvinfo : EIATTR_FRAME_SIZE
	.align		4
.L_5:
        /*0024*/ 	.byte	0x04, 0x11
        /*0026*/ 	.short	(.L_7 - .L_6)
	.align		4
.L_6:
        /*0028*/ 	.word	index@(_Z8cal_gradP6float2S0_S0_Pfi)
        /*002c*/ 	.word	0x00000000


	//----- nvinfo : EIATTR_REGCOUNT
	.align		4
.L_7:
        /*0030*/ 	.byte	0x04, 0x2f
        /*0032*/ 	.short	(.L_9 - .L_8)
	.align		4
.L_8:
        /*0034*/ 	.word	index@(_Z13solve_poissonP6float2S0_Pfi)
        /*0038*/ 	.word	0x00000016


	//----- nvinfo : EIATTR_FRAME_SIZE
	.align		4
.L_9:
        /*003c*/ 	.byte	0x04, 0x11
        /*003e*/ 	.short	(.L_11 - .L_10)
	.align		4
.L_10:
        /*0040*/ 	.word	index@($__internal_2_$__cuda_sm3x_div_rn_noftz_f32_slowpath)
        /*0044*/ 	.word	0x00000000


	//----- nvinfo : EIATTR_FRAME_SIZE
	.align		4
.L_11:
        /*0048*/ 	.byte	0x04, 0x11
        /*004a*/ 	.short	(.L_13 - .L_12)
	.align		4
.L_12:
        /*004c*/ 	.word	index@(_Z13solve_poissonP6float2S0_Pfi)
        /*0050*/ 	.word	0x00000000


	//----- nvinfo : EIATTR_REGCOUNT
	.align		4
.L_13:
        /*0054*/ 	.byte	0x04, 0x2f
        /*0056*/ 	.short	(.L_15 - .L_14)
	.align		4
.L_14:
        /*0058*/ 	.word	index@(_Z14solve_velocityP6float2S0_S0_Pfi)
        /*005c*/ 	.word	0x00000014


	//----- nvinfo : EIATTR_FRAME_SIZE
	.align		4
.L_15:
        /*0060*/ 	.byte	0x04, 0x11
        /*0062*/ 	.short	(.L_17 - .L_16)
	.align		4
.L_16:
        /*0064*/ 	.word	index@($__internal_1_$__cuda_sm3x_div_rn_noftz_f32_slowpath)
        /*0068*/ 	.word	0x00000000


	//----- nvinfo : EIATTR_FRAME_SIZE
	.align		4
.L_17:
        /*006c*/ 	.byte	0x04, 0x11
        /*006e*/ 	.short	(.L_19 - .L_18)
	.align		4
.L_18:
        /*0070*/ 	.word	index@(_Z14solve_velocityP6float2S0_S0_Pfi)
        /*0074*/ 	.word	0x00000000


	//----- nvinfo : EIATTR_REGCOUNT
	.align		4
.L_19:
        /*0078*/ 	.byte	0x04, 0x2f
        /*007a*/ 	.short	(.L_21 - .L_20)
	.align		4
.L_20:
        /*007c*/ 	.word	index@(_Z12real2complexPfP6float2i)
        /*0080*/ 	.word	0x0000000c


	//----- nvinfo : EIATTR_FRAME_SIZE
	.align		4
.L_21:
        /*0084*/ 	.byte	0x04, 0x11
        /*0086*/ 	.short	(.L_23 - .L_22)
	.align		4
.L_22:
        /*0088*/ 	.word	index@(_Z12real2complexPfP6float2i)
        /*008c*/ 	.word	0x00000000


	//----- nvinfo : EIATTR_REGCOUNT
	.align		4
.L_23:
        /*0090*/ 	.byte	0x04, 0x2f
        /*0092*/ 	.short	(.L_25 - .L_24)
	.align		4
.L_24:
        /*0094*/ 	.word	index@(_Z12complex2realP6float2Pfi)
        /*0098*/ 	.word	0x00000010


	//----- nvinfo : EIATTR_FRAME_SIZE
	.align		4
.L_25:
        /*009c*/ 	.byte	0x04, 0x11
        /*009e*/ 	.short	(.L_27 - .L_26)
	.align		4
.L_26:
        /*00a0*/ 	.word	index@($__internal_0_$__cuda_sm3x_div_rn_noftz_f32_slowpath)
        /*00a4*/ 	.word	0x00000000


	//----- nvinfo : EIATTR_FRAME_SIZE
	.align		4
.L_27:
        /*00a8*/ 	.byte	0x04, 0x11
        /*00aa*/ 	.short	(.L_29 - .L_28)
	.align		4
.L_28:
        /*00ac*/ 	.word	index@(_Z12complex2realP6float2Pfi)
        /*00b0*/ 	.word	0x00000000


	//----- nvinfo : EIATTR_MIN_STACK_SIZE
	.align		4
.L_29:
        /*00b4*/ 	.byte	0x04, 0x12
        /*00b6*/ 	.short	(.L_31 - .L_30)
	.align		4
.L_30:
        /*00b8*/ 	.word	index@(_Z12complex2realP6float2Pfi)
        /*00bc*/ 	.word	0x00000000


	//----- nvinfo : EIATTR_MIN_STACK_SIZE
	.align		4
.L_31:
        /*00c0*/ 	.byte	0x04, 0x12
        /*00c2*/ 	.short	(.L_33 - .L_32)
	.align		4
.L_32:
        /*00c4*/ 	.word	index@(_Z12real2complexPfP6float2i)
        /*00c8*/ 	.word	0x00000000


	//----- nvinfo : EIATTR_MIN_STACK_SIZE
	.align		4
.L_33:
        /*00cc*/ 	.byte	0x04, 0x12
        /*00ce*/ 	.short	(.L_35 - .L_34)
	.align		4
.L_34:
        /*00d0*/ 	.word	index@(_Z14solve_velocityP6float2S0_S0_Pfi)
        /*00d4*/ 	.word	0x00000000


	//----- nvinfo : EIATTR_MIN_STACK_SIZE
	.align		4
.L_35:
        /*00d8*/ 	.byte	0x04, 0x12
        /*00da*/ 	.short	(.L_37 - .L_36)
	.align		4
.L_36:
        /*00dc*/ 	.word	index@(_Z13solve_poissonP6float2S0_Pfi)
        /*00e0*/ 	.word	0x00000000


	//----- nvinfo : EIATTR_MIN_STACK_SIZE
	.align		4
.L_37:
        /*00e4*/ 	.byte	0x04, 0x12
        /*00e6*/ 	.short	(.L_39 - .L_38)
	.align		4
.L_38:
        /*00e8*/ 	.word	index@(_Z8cal_gradP6float2S0_S0_Pfi)
        /*00ec*/ 	.word	0x00000000


	//----- nvinfo : EIATTR_MIN_STACK_SIZE
	.align		4
.L_39:
        /*00f0*/ 	.byte	0x04, 0x12
        /*00f2*/ 	.short	(.L_41 - .L_40)
	.align		4
.L_40:
        /*00f4*/ 	.word	index@(_Z14cal_divergenceP6float2S0_S0_Pfi)
        /*00f8*/ 	.word	0x00000000
.L_41:


//--------------------- .nv.compat                --------------------------
	.section	.nv.compat,"",@"SHT_CUDA_COMPAT_INFO"
	.align	4
        /*0000*/ 	.byte	0x02, 0x09, 0x00, 0x00, 0x02, 0x02, 0x01, 0x00, 0x02, 0x05, 0x05, 0x00, 0x03, 0x07, 0x01, 0x01
        /*0010*/ 	.byte	0x02, 0x03, 0x00, 0x00, 0x02, 0x06, 0x01, 0x00, 0x04, 0x0b, 0x08, 0x00, 0x01, 0x00, 0x00, 0x00
        /*0020*/ 	.byte	0x00, 0x00, 0x00, 0x00


//--------------------- .nv.info._Z12complex2realP6float2Pfi --------------------------
	.section	.nv.info._Z12complex2realP6float2Pfi,"",@"SHT_CUDA_INFO"
	.sectionflags	@""
	.align	4


	//----- nvinfo : EIATTR_CUDA_API_VERSION
	.align		4
        /*0000*/ 	.byte	0x04, 0x37
        /*0002*/ 	.short	(.L_43 - .L_42)
.L_42:
        /*0004*/ 	.word	0x00000082


	//----- nvinfo : EIATTR_KPARAM_INFO
	.align		4
.L_43:
        /*0008*/ 	.byte	0x04, 0x17
        /*000a*/ 	.short	(.L_45 - .L_44)
.L_44:
        /*000c*/ 	.word	0x00000000
        /*0010*/ 	.short	0x0002
        /*0012*/ 	.short	0x0010
        /*0014*/ 	.byte	0x00, 0xf0, 0x11, 0x00


	//----- nvinfo : EIATTR_KPARAM_INFO
	.align		4
.L_45:
        /*0018*/ 	.byte	0x04, 0x17
        /*001a*/ 	.short	(.L_47 - .L_46)
.L_46:
        /*001c*/ 	.word	0x00000000
        /*0020*/ 	.short	0x0001
        /*0022*/ 	.short	0x0008
        /*0024*/ 	.byte	0x00, 0xf5, 0x21, 0x00


	//----- nvinfo : EIATTR_KPARAM_INFO
	.align		4
.L_47:
        /*0028*/ 	.byte	0x04, 0x17
        /*002a*/ 	.short	(.L_49 - .L_48)
.L_48:
        /*002c*/ 	.word	0x00000000
        /*0030*/ 	.short	0x0000
        /*0032*/ 	.short	0x0000
        /*0034*/ 	.byte	0x00, 0xf5, 0x21, 0x00


	//----- nvinfo : EIATTR_SPARSE_MMA_MASK
	.align		4
.L_49:
        /*0038*/ 	.byte	0x03, 0x50
        /*003a*/ 	.short	0x0000


	//----- nvinfo : EIATTR_MAXREG_COUNT
	.align		4
        /*003c*/ 	.byte	0x03, 0x1b
        /*003e*/ 	.short	0x00ff


	//----- nvinfo : EIATTR_MERCURY_ISA_VERSION
	.align		4
        /*0040*/ 	.byte	0x03, 0x5f
        /*0042*/ 	.short	0x0101


	//----- nvinfo : EIATTR_VRC_CTA_INIT_COUNT
	.align		4
        /*0044*/ 	.byte	0x02, 0x4a
	.zero		1
	.zero		1


	//----- nvinfo : EIATTR_EXIT_INSTR_OFFSETS
	.align		4
        /*0048*/ 	.byte	0x04, 0x1c
        /*004a*/ 	.short	(.L_51 - .L_50)


	//   ....[0]....
.L_50:
        /*004c*/ 	.word	0x000000b0


	//   ....[1]....
        /*0050*/ 	.word	0x00000220


	//----- nvinfo : EIATTR_CRS_STACK_SIZE
	.align		4
.L_51:
        /*0054*/ 	.byte	0x04, 0x1e
        /*0056*/ 	.short	(.L_53 - .L_52)
.L_52:
        /*0058*/ 	.word	0x00000000


	//----- nvinfo : EIATTR_CBANK_PARAM_SIZE
	.align		4
.L_53:
        /*005c*/ 	.byte	0x03, 0x19
        /*005e*/ 	.short	0x0014


	//----- nvinfo : EIATTR_PARAM_CBANK
	.align		4
        /*0060*/ 	.byte	0x04, 0x0a
        /*0062*/ 	.short	(.L_55 - .L_54)
	.align		4
.L_54:
        /*0064*/ 	.word	index@(.nv.constant0._Z12complex2realP6float2Pfi)
        /*0068*/ 	.short	0x0380
        /*006a*/ 	.short	0x0014


	//----- nvinfo : EIATTR_SW_WAR
	.align		4
.L_55:
        /*006c*/ 	.byte	0x04, 0x36
        /*006e*/ 	.short	(.L_57 - .L_56)
.L_56:
        /*0070*/ 	.word	0x00000008
.L_57:


//--------------------- .nv.info._Z12real2complexPfP6float2i --------------------------
	.section	.nv.info._Z12real2complexPfP6float2i,"",@"SHT_CUDA_INFO"
	.sectionflags	@""
	.align	4


	//----- nvinfo : EIATTR_CUDA_API_VERSION
	.align		4
        /*0000*/ 	.byte	0x04, 0x37
        /*0002*/ 	.short	(.L_59 - .L_58)
.L_58:
        /*0004*/ 	.word	0x00000082


	//----- nvinfo : EIATTR_KPARAM_INFO
	.align		4
.L_59:
        /*0008*/ 	.byte	0x04, 0x17
        /*000a*/ 	.short	(.L_61 - .L_60)
.L_60:
        /*000c*/ 	.word	0x00000000
        /*0010*/ 	.short	0x0002
        /*0012*/ 	.short	0x0010
        /*0014*/ 	.byte	0x00, 0xf0, 0x11, 0x00


	//----- nvinfo : EIATTR_KPARAM_INFO
	.align		4
.L_61:
        /*0018*/ 	.byte	0x04, 0x17
        /*001a*/ 	.short	(.L_63 - .L_62)
.L_62:
        /*001c*/ 	.word	0x00000000
        /*0020*/ 	.short	0x0001
        /*0022*/ 	.short	0x0008
        /*0024*/ 	.byte	0x00, 0xf5, 0x21, 0x00


	//----- nvinfo : EIATTR_KPARAM_INFO
	.align		4
.L_63:
        /*0028*/ 	.byte	0x04, 0x17
        /*002a*/ 	.short	(.L_65 - .L_64)
.L_64:
        /*002c*/ 	.word	0x00000000
        /*0030*/ 	.short	0x0000
        /*0032*/ 	.short	0x0000
        /*0034*/ 	.byte	0x00, 0xf5, 0x21, 0x00


	//----- nvinfo : EIATTR_SPARSE_MMA_MASK
	.align		4
.L_65:
        /*0038*/ 	.byte	0x03, 0x50
        /*003a*/ 	.short	0x0000


	//----- nvinfo : EIATTR_MAXREG_COUNT
	.align		4
        /*003c*/ 	.byte	0x03, 0x1b
        /*003e*/ 	.short	0x00ff


	//----- nvinfo : EIATTR_MERCURY_ISA_VERSION
	.align		4
        /*0040*/ 	.byte	0x03, 0x5f
        /*0042*/ 	.short	0x0101


	//----- nvinfo : EIATTR_VRC_CTA_INIT_COUNT
	.align		4
        /*0044*/ 	.byte	0x02, 0x4a
	.zero		1
	.zero		1


	//----- nvinfo : EIATTR_EXIT_INSTR_OFFSETS
	.align		4
        /*0048*/ 	.byte	0x04, 0x1c
        /*004a*/ 	.short	(.L_67 - .L_66)


	//   ....[0]....
.L_66:
        /*004c*/ 	.word	0x000000b0


	//   ....[1]....
        /*0050*/ 	.word	0x00000140


	//----- nvinfo : EIATTR_CBANK_PARAM_SIZE
	.align		4
.L_67:
        /*0054*/ 	.byte	0x03, 0x19
        /*0056*/ 	.short	0x0014


	//----- nvinfo : EIATTR_PARAM_CBANK
	.align		4
        /*0058*/ 	.byte	0x04, 0x0a
        /*005a*/ 	.short	(.L_69 - .L_68)
	.align		4
.L_68:
        /*005c*/ 	.word	index@(.nv.constant0._Z12real2complexPfP6float2i)
        /*0060*/ 	.short	0x0380
        /*0062*/ 	.short	0x0014


	//----- nvinfo : EIATTR_SW_WAR
	.align		4
.L_69:
        /*0064*/ 	.byte	0x04, 0x36
        /*0066*/ 	.short	(.L_71 - .L_70)
.L_70:
        /*0068*/ 	.word	0x00000008
.L_71:


//--------------------- .nv.info._Z14solve_velocityP6float2S0_S0_Pfi --------------------------
	.section	.nv.info._Z14solve_velocityP6float2S0_S0_Pfi,"",@"SHT_CUDA_INFO"
	.sectionflags	@""
	.align	4


	//----- nvinfo : EIATTR_CUDA_API_VERSION
	.align		4
        /*0000*/ 	.byte	0x04, 0x37
        /*0002*/ 	.short	(.L_73 - .L_72)
.L_72:
        /*0004*/ 	.word	0x00000082


	//----- nvinfo : EIATTR_KPARAM_INFO
	.align		4
.L_73:
        /*0008*/ 	.byte	0x04, 0x17
        /*000a*/ 	.short	(.L_75 - .L_74)
.L_74:
        /*000c*/ 	.word	0x00000000
        /*0010*/ 	.short	0x0004
        /*0012*/ 	.short	0x0020
        /*0014*/ 	.byte	0x00, 0xf0, 0x11, 0x00


	//----- nvinfo : EIATTR_KPARAM_INFO
	.align		4
.L_75:
        /*0018*/ 	.byte	0x04, 0x17
        /*001a*/ 	.short	(.L_77 - .L_76)
.L_76:
        /*001c*/ 	.word	0x00000000
        /*0020*/ 	.short	0x0003
        /*0022*/ 	.short	0x0018
        /*0024*/ 	.byte	0x00, 0xf5, 0x21, 0x00


	//----- nvinfo : EIATTR_KPARAM_INFO
	.align		4
.L_77:
        /*0028*/ 	.byte	0x04, 0x17
        /*002a*/ 	.short	(.L_79 - .L_78)
.L_78:
        /*002c*/ 	.word	0x00000000
        /*0030*/ 	.short	0x0002
        /*0032*/ 	.short	0x0010
        /*0034*/ 	.byte	0x00, 0xf5, 0x21, 0x00


	//----- nvinfo : EIATTR_KPARAM_INFO
	.align		4
.L_79:
        /*0038*/ 	.byte	0x04, 0x17
        /*003a*/ 	.short	(.L_81 - .L_80)
.L_80:
        /*003c*/ 	.word	0x00000000
        /*0040*/ 	.short	0x0001
        /*0042*/ 	.short	0x0008
        /*0044*/ 	.byte	0x00, 0xf5, 0x21, 0x00


	//----- nvinfo : EIATTR_KPARAM_INFO
	.align		4
.L_81:
        /*0048*/ 	.byte	0x04, 0x17
        /*004a*/ 	.short	(.L_83 - .L_82)
.L_82:
        /*004c*/ 	.word	0x00000000
        /*0050*/ 	.short	0x0000
        /*0052*/ 	.short	0x0000
        /*0054*/ 	.byte	0x00, 0xf5, 0x21, 0x00


	//----- nvinfo : EIATTR_SPARSE_MMA_MASK
	.align		4
.L_83:
        /*0058*/ 	.byte	0x03, 0x50
        /*005a*/ 	.short	0x0000


	//----- nvinfo : EIATTR_MAXREG_COUNT
	.align		4
        /*005c*/ 	.byte	0x03, 0x1b
        /*005e*/ 	.short	0x00ff


	//----- nvinfo : EIATTR_MERCURY_ISA_VERSION
	.align		4
        /*0060*/ 	.byte	0x03, 0x5f
        /*0062*/ 	.short	0x0101


	//----- nvinfo : EIATTR_VRC_CTA_INIT_COUNT
	.align		4
        /*0064*/ 	.byte	0x02, 0x4a
	.zero		1
	.zero		1


	//----- nvinfo : EIATTR_EXIT_INSTR_OFFSETS
	.align		4
        /*0068*/ 	.byte	0x04, 0x1c
        /*006a*/ 	.short	(.L_85 - .L_84)


	//   ....[0]....
.L_84:
        /*006c*/ 	.word	0x000000a0


	//   ....[1]....
        /*0070*/ 	.word	0x000003f0


	//----- nvinfo : EIATTR_CRS_STACK_SIZE
	.align		4
.L_85:
        /*0074*/ 	.byte	0x04, 0x1e
        /*0076*/ 	.short	(.L_87 - .L_86)
.L_86:
        /*0078*/ 	.word	0x00000000


	//----- nvinfo : EIATTR_CBANK_PARAM_SIZE
	.align		4
.L_87:
        /*007c*/ 	.byte	0x03, 0x19
        /*007e*/ 	.short	0x0024


	//----- nvinfo : EIATTR_PARAM_CBANK
	.align		4
        /*0080*/ 	.byte	0x04, 0x0a
        /*0082*/ 	.short	(.L_89 - .L_88)
	.align		4
.L_88:
        /*0084*/ 	.word	index@(.nv.constant0._Z14solve_velocityP6float2S0_S0_Pfi)
        /*0088*/ 	.short	0x0380
        /*008a*/ 	.short	0x0024


	//----- nvinfo : EIATTR_SW_WAR
	.align		4
.L_89:
        /*008c*/ 	.byte	0x04, 0x36
        /*008e*/ 	.short	(.L_91 - .L_90)
.L_90:
        /*0090*/ 	.word	0x00000008
.L_91:


//--------------------- .nv.info._Z13solve_poissonP6float2S0_Pfi --------------------------
	.section	.nv.info._Z13solve_poissonP6float2S0_Pfi,"",@"SHT_CUDA_INFO"
	.sectionflags	@""
	.align	4


	//----- nvinfo : EIATTR_CUDA_API_VERSION
	.align		4
        /*0000*/ 	.byte	0x04, 0x37
        /*0002*/ 	.short	(.L_93 - .L_92)
.L_92:
        /*0004*/ 	.word	0x00000082


	//----- nvinfo : EIATTR_KPARAM_INFO
	.align		4
.L_93:
        /*0008*/ 	.byte	0x04, 0x17
        /*000a*/ 	.short	(.L_95 - .L_94)
.L_94:
        /*000c*/ 	.word	0x00000000
        /*0010*/ 	.short	0x0003
        /*0012*/ 	.short	0x0018
        /*0014*/ 	.byte	0x00, 0xf0, 0x11, 0x00


	//----- nvinfo : EIATTR_KPARAM_INFO
	.align		4
.L_95:
        /*0018*/ 	.byte	0x04, 0x17
        /*001a*/ 	.short	(.L_97 - .L_96)
.L_96:
        /*001c*/ 	.word	0x00000000
        /*0020*/ 	.short	0x0002
        /*0022*/ 	.short	0x0010
        /*0024*/ 	.byte	0x00, 0xf5, 0x21, 0x00


	//----- nvinfo : EIATTR_KPARAM_INFO
	.align		4
.L_97:
        /*0028*/ 	.byte	0x04, 0x17
        /*002a*/ 	.short	(.L_99 - .L_98)
.L_98:
        /*002c*/ 	.word	0x00000000
        /*0030*/ 	.short	0x0001
        /*0032*/ 	.short	0x0008
        /*0034*/ 	.byte	0x00, 0xf5, 0x21, 0x00


	//----- nvinfo : EIATTR_KPARAM_INFO
	.align		4
.L_99:
        /*0038*/ 	.byte	0x04, 0x17
        /*003a*/ 	.short	(.L_101 - .L_100)
.L_100:
        /*003c*/ 	.word	0x00000000
        /*0040*/ 	.short	0x0000
        /*0042*/ 	.short	0x0000
        /*0044*/ 	.byte	0x00, 0xf5, 0x21, 0x00


	//----- nvinfo : EIATTR_SPARSE_MMA_MASK
	.align		4
.L_101:
        /*0048*/ 	.byte	0x03, 0x50
        /*004a*/ 	.short	0x0000


	//----- nvinfo : EIATTR_MAXREG_COUNT
	.align		4
        /*004c*/ 	.byte	0x03, 0x1b
        /*004e*/ 	.short	0x00ff


	//----- nvinfo : EIATTR_MERCURY_ISA_VERSION
	.align		4
        /*0050*/ 	.byte	0x03, 0x5f
        /*0052*/ 	.short	0x0101


	//----- nvinfo : EIATTR_VRC_CTA_INIT_COUNT
	.align		4
        /*0054*/ 	.byte	0x02, 0x4a
	.zero		1
	.zero		1


	//----- nvinfo : EIATTR_EXIT_INSTR_OFFSETS
	.align		4
        /*0058*/ 	.byte	0x04, 0x1c
        /*005a*/ 	.short	(.L_103 - .L_102)


	//   ....[0]....
.L_102:
        /*005c*/ 	.word	0x000000a0


	//   ....[1]....
        /*0060*/ 	.word	0x00000380


	//----- nvinfo : EIATTR_CRS_STACK_SIZE
	.align		4
.L_103:
        /*0064*/ 	.byte	0x04, 0x1e
        /*0066*/ 	.short	(.L_105 - .L_104)
.L_104:
        /*0068*/ 	.word	0x00000000


	//----- nvinfo : EIATTR_CBANK_PARAM_SIZE
	.align		4
.L_105:
        /*006c*/ 	.byte	0x03, 0x19
        /*006e*/ 	.short	0x001c


	//----- nvinfo : EIATTR_PARAM_CBANK
	.align		4
        /*0070*/ 	.byte	0x04, 0x0a
        /*0072*/ 	.short	(.L_107 - .L_106)
	.align		4
.L_106:
        /*0074*/ 	.word	index@(.nv.constant0._Z13solve_poissonP6float2S0_Pfi)
        /*0078*/ 	.short	0x0380
        /*007a*/ 	.short	0x001c


	//----- nvinfo : EIATTR_SW_WAR
	.align		4
.L_107:
        /*007c*/ 	.byte	0x04, 0x36
        /*007e*/ 	.short	(.L_109 - .L_108)
.L_108:
        /*0080*/ 	.word	0x00000008
.L_109:


//--------------------- .nv.info._Z8cal_gradP6float2S0_S0_Pfi --------------------------
	.section	.nv.info._Z8cal_gradP6float2S0_S0_Pfi,"",@"SHT_CUDA_INFO"
	.sectionflags	@""
	.align	4


	//----- nvinfo : EIATTR_CUDA_API_VERSION
	.align		4
        /*0000*/ 	.byte	0x04, 0x37
        /*0002*/ 	.short	(.L_111 - .L_110)
.L_110:
        /*0004*/ 	.word	0x00000082


	//----- nvinfo : EIATTR_KPARAM_INFO
	.align		4
.L_111:
        /*0008*/ 	.byte	0x04, 0x17
        /*000a*/ 	.short	(.L_113 - .L_112)
.L_112:
        /*000c*/ 	.word	0x00000000
        /*0010*/ 	.short	0x0004
        /*0012*/ 	.short	0x0020
        /*0014*/ 	.byte	0x00, 0xf0, 0x11, 0x00


	//----- nvinfo : EIATTR_KPARAM_INFO
	.align		4
.L_113:
        /*0018*/ 	.byte	0x04, 0x17
        /*001a*/ 	.short	(.L_115 - .L_114)
.L_114:
        /*001c*/ 	.word	0x00000000
        /*0020*/ 	.short	0x0003
        /*0022*/ 	.short	0x0018
        /*0024*/ 	.byte	0x00, 0xf5, 0x21, 0x00


	//----- nvinfo : EIATTR_KPARAM_INFO
	.align		4
.L_115:
        /*0028*/ 	.byte	0x04, 0x17
        /*002a*/ 	.short	(.L_117 - .L_116)
.L_116:
        /*002c*/ 	.word	0x00000000
        /*0030*/ 	.short	0x0002
        /*0032*/ 	.short	0x0010
        /*0034*/ 	.byte	0x00, 0xf5, 0x21, 0x00


	//----- nvinfo : EIATTR_KPARAM_INFO
	.align		4
.L_117:
        /*0038*/ 	.byte	0x04, 0x17
        /*003a*/ 	.short	(.L_119 - .L_118)
.L_118:
        /*003c*/ 	.word	0x00000000
        /*0040*/ 	.short	0x0001
        /*0042*/ 	.short	0x0008
        /*0044*/ 	.byte	0x00, 0xf5, 0x21, 0x00


	//----- nvinfo : EIATTR_KPARAM_INFO
	.align		4
.L_119:
        /*0048*/ 	.byte	0x04, 0x17
        /*004a*/ 	.short	(.L_121 - .L_120)
.L_120:
        /*004c*/ 	.word	0x00000000
        /*0050*/ 	.short	0x0000
        /*0052*/ 	.short	0x0000
        /*0054*/ 	.byte	0x00, 0xf5, 0x21, 0x00


	//----- nvinfo : EIATTR_SPARSE_MMA_MASK
	.align		4
.L_121:
        /*0058*/ 	.byte	0x03, 0x50
        /*005a*/ 	.short	0x0000


	//----- nvinfo : EIATTR_MAXREG_COUNT
	.align		4
        /*005c*/ 	.byte	0x03, 0x1b
        /*005e*/ 	.short	0x00ff


	//----- nvinfo : EIATTR_MERCURY_ISA_VERSION
	.align		4
        /*0060*/ 	.byte	0x03, 0x5f
        /*0062*/ 	.short	0x0101


	//----- nvinfo : EIATTR_VRC_CTA_INIT_COUNT
	.align		4
        /*0064*/ 	.byte	0x02, 0x4a
	.zero		1
	.zero		1


	//----- nvinfo : EIATTR_EXIT_INSTR_OFFSETS
	.align		4
        /*0068*/ 	.byte	0x04, 0x1c
        /*006a*/ 	.short	(.L_123 - .L_122)


	//   ....[0]....
.L_122:
        /*006c*/ 	.word	0x000000a0


	//   ....[1]....
        /*0070*/ 	.word	0x00000260


	//----- nvinfo : EIATTR_CBANK_PARAM_SIZE
	.align		4
.L_123:
        /*0074*/ 	.byte	0x03, 0x19
        /*0076*/ 	.short	0x0024


	//----- nvinfo : EIATTR_PARAM_CBANK
	.align		4
        /*0078*/ 	.byte	0x04, 0x0a
        /*007a*/ 	.short	(.L_125 - .L_124)
	.align		4
.L_124:
        /*007c*/ 	.word	index@(.nv.constant0._Z8cal_gradP6float2S0_S0_Pfi)
        /*0080*/ 	.short	0x0380
        /*0082*/ 	.short	0x0024


	//----- nvinfo : EIATTR_SW_WAR
	.align		4
.L_125:
        /*0084*/ 	.byte	0x04, 0x36
        /*0086*/ 	.short	(.L_127 - .L_126)
.L_126:
        /*0088*/ 	.word	0x00000008
.L_127:


//--------------------- .nv.info._Z14cal_divergenceP6float2S0_S0_Pfi --------------------------
	.section	.nv.info._Z14cal_divergenceP6float2S0_S0_Pfi,"",@"SHT_CUDA_INFO"
	.sectionflags	@""
	.align	4


	//----- nvinfo : EIATTR_CUDA_API_VERSION
	.align		4
        /*0000*/ 	.byte	0x04, 0x37
        /*0002*/ 	.short	(.L_129 - .L_128)
.L_128:
        /*0004*/ 	.word	0x00000082


	//----- nvinfo : EIATTR_KPARAM_INFO
	.align		4
.L_129:
        /*0008*/ 	.byte	0x04, 0x17
        /*000a*/ 	.short	(.L_131 - .L_130)
.L_130:
        /*000c*/ 	.word	0x00000000
        /*0010*/ 	.short	0x0004
        /*0012*/ 	.short	0x0020
        /*0014*/ 	.byte	0x00, 0xf0, 0x11, 0x00


	//----- nvinfo : EIATTR_KPARAM_INFO
	.align		4
.L_131:
        /*0018*/ 	.byte	0x04, 0x17
        /*001a*/ 	.short	(.L_133 - .L_132)
.L_132:
        /*001c*/ 	.word	0x00000000
        /*0020*/ 	.short	0x0003
        /*0022*/ 	.short	0x0018
        /*0024*/ 	.byte	0x00, 0xf5, 0x21, 0x00


	//----- nvinfo : EIATTR_KPARAM_INFO
	.align		4
.L_133:
        /*0028*/ 	.byte	0x04, 0x17
        /*002a*/ 	.short	(.L_135 - .L_134)
.L_134:
        /*002c*/ 	.word	0x00000000
        /*0030*/ 	.short	0x0002
        /*0032*/ 	.short	0x0010
        /*0034*/ 	.byte	0x00, 0xf5, 0x21, 0x00


	//----- nvinfo : EIATTR_KPARAM_INFO
	.align		4
.L_135:
        /*0038*/ 	.byte	0x04, 0x17
        /*003a*/ 	.short	(.L_137 - .L_136)
.L_136:
        /*003c*/ 	.word	0x00000000
        /*0040*/ 	.short	0x0001
        /*0042*/ 	.short	0x0008
        /*0044*/ 	.byte	0x00, 0xf5, 0x21, 0x00


	//----- nvinfo : EIATTR_KPARAM_INFO
	.align		4
.L_137:
        /*0048*/ 	.byte	0x04, 0x17
        /*004a*/ 	.short	(.L_139 - .L_138)
.L_138:
        /*004c*/ 	.word	0x00000000
        /*0050*/ 	.short	0x0000
        /*0052*/ 	.short	0x0000
        /*0054*/ 	.byte	0x00, 0xf5, 0x21, 0x00


	//----- nvinfo : EIATTR_SPARSE_MMA_MASK
	.align		4
.L_139:
        /*0058*/ 	.byte	0x03, 0x50
        /*005a*/ 	.short	0x0000


	//----- nvinfo : EIATTR_MAXREG_COUNT
	.align		4
        /*005c*/ 	.byte	0x03, 0x1b
        /*005e*/ 	.short	0x00ff


	//----- nvinfo : EIATTR_MERCURY_ISA_VERSION
	.align		4
        /*0060*/ 	.byte	0x03, 0x5f
        /*0062*/ 	.short	0x0101


	//----- nvinfo : EIATTR_VRC_CTA_INIT_COUNT
	.align		4
        /*0064*/ 	.byte	0x02, 0x4a
	.zero		1
	.zero		1


	//----- nvinfo : EIATTR_EXIT_INSTR_OFFSETS
	.align		4
        /*0068*/ 	.byte	0x04, 0x1c
        /*006a*/ 	.short	(.L_141 - .L_140)


	//   ....[0]....
.L_140:
        /*006c*/ 	.word	0x000000a0


	//   ....[1]....
        /*0070*/ 	.word	0x00000250


	//----- nvinfo : EIATTR_CBANK_PARAM_SIZE
	.align		4
.L_141:
        /*0074*/ 	.byte	0x03, 0x19
        /*0076*/ 	.short	0x0024


	//----- nvinfo : EIATTR_PARAM_CBANK
	.align		4
        /*0078*/ 	.byte	0x04, 0x0a
        /*007a*/ 	.short	(.L_143 - .L_142)
	.align		4
.L_142:
        /*007c*/ 	.word	index@(.nv.constant0._Z14cal_divergenceP6float2S0_S0_Pfi)
        /*0080*/ 	.short	0x0380
        /*0082*/ 	.short	0x0024


	//----- nvinfo : EIATTR_SW_WAR
	.align		4
.L_143:
        /*0084*/ 	.byte	0x04, 0x36
        /*0086*/ 	.short	(.L_145 - .L_144)
.L_144:
        /*0088*/ 	.word	0x00000008
.L_145:


//--------------------- .nv.callgraph             --------------------------
	.section	.nv.callgraph,"",@"SHT_CUDA_CALLGRAPH"
	.align	4
	.sectionentsize	8
	.align		4
        /*0000*/ 	.word	0x00000000
	.align		4
        /*0004*/ 	.word	0xffffffff
	.align		4
        /*0008*/ 	.word	0x00000000
	.align		4
        /*000c*/ 	.word	0xfffffffe
	.align		4
        /*0010*/ 	.word	0x00000000
	.align		4
        /*0014*/ 	.word	0xfffffffd
	.align		4
        /*0018*/ 	.word	0x00000000
	.align		4
        /*001c*/ 	.word	0xfffffffc


//--------------------- .text._Z12complex2realP6float2Pfi --------------------------
	.section	.text._Z12complex2realP6float2Pfi,"ax",@progbits
	.align	128
        .global         _Z12complex2realP6float2Pfi
        .type           _Z12complex2realP6float2Pfi,@function
        .size           _Z12complex2realP6float2Pfi,(.L_x_49 - _Z12complex2realP6float2Pfi)
        .other          _Z12complex2realP6float2Pfi,@"STO_CUDA_ENTRY STV_DEFAULT"
_Z12complex2realP6float2Pfi:
.text._Z12complex2realP6float2Pfi:
[----:B------:R-:W-:Y:S01]  /*0000*/  LDC R1, c[0x0][0x37c] ;  /* 0x0000df00ff017b82 */ /* 0x000fe20000000800 */
[----:B------:R-:W0:Y:S01]  /*0010*/  S2R R2, SR_TID.X ;  /* 0x0000000000027919 */ /* 0x000e220000002100 */
[----:B------:R-:W1:Y:S01]  /*0020*/  LDCU UR6, c[0x0][0x390] ;  /* 0x00007200ff0677ac */ /* 0x000e620008000800 */
[----:B------:R-:W0:Y:S01]  /*0030*/  S2R R3, SR_CTAID.X ;  /* 0x0000000000037919 */ /* 0x000e220000002500 */
[----:B------:R-:W2:Y:S01]  /*0040*/  S2R R0, SR_TID.Y ;  /* 0x0000000000007919 */ /* 0x000ea20000002200 */
[----:B------:R-:W2:Y:S01]  /*0050*/  S2R R5, SR_CTAID.Y ;  /* 0x0000000000057919 */ /* 0x000ea20000002600 */
[----:B0-----:R-:W-:Y:S02]  /*0060*/  IMAD R2, R3, 0x10, R2 ;  /* 0x0000001003027824 */ /* 0x001fe400078e0202 */
[----:B--2---:R-:W-:-:S05]  /*0070*/  IMAD R3, R5, 0x10, R0 ;  /* 0x0000001005037824 */ /* 0x004fca00078e0200 */
[----:B------:R-:W-:Y:S01]  /*0080*/  VIMNMX R0, PT, PT, R2, R3, !PT ;  /* 0x0000000302007248 */ /* 0x000fe20007fe0100 */
[----:B-1----:R-:W-:-:S03]  /*0090*/  IMAD R2, R3, UR6, R2 ;  /* 0x0000000603027c24 */ /* 0x002fc6000f8e0202 */
[----:B------:R-:W-:-:S13]  /*00a0*/  ISETP.GE.AND P0, PT, R0, UR6, PT ;  /* 0x0000000600007c0c */ /* 0x000fda000bf06270 */
[----:B------:R-:W-:Y:S05]  /*00b0*/  @P0 EXIT ;  /* 0x000000000000094d */ /* 0x000fea0003800000 */
[----:B------:R-:W0:Y:S01]  /*00c0*/  LDC.64 R4, c[0x0][0x380] ;  /* 0x0000e000ff047b82 */ /* 0x000e220000000a00 */
[----:B------:R-:W1:Y:S01]  /*00d0*/  LDCU.64 UR4, c[0x0][0x358] ;  /* 0x00006b00ff0477ac */ /* 0x000e620008000a00 */
[----:B0-----:R-:W-:-:S05]  /*00e0*/  IMAD.WIDE R4, R2, 0x8, R4 ;  /* 0x0000000802047825 */ /* 0x001fca00078e0204 */
[----:B-1----:R-:W2:Y:S01]  /*00f0*/  LDG.E R0, desc[UR4][R4.64] ;  /* 0x0000000404007981 */ /* 0x002ea2000c1e1900 */
[----:B------:R-:W-:Y:S01]  /*0100*/  I2FP.F32.U32 R3, UR6 ;  /* 0x0000000600037c45 */ /* 0x000fe20008201000 */
[----:B------:R-:W-:Y:S04]  /*0110*/  BSSY.RECONVERGENT B0, `(.L_x_0) ;  /* 0x000000d000007945 */ /* 0x000fe80003800200 */
[----:B------:R-:W-:-:S04]  /*0120*/  FMUL R3, R3, R3 ;  /* 0x0000000303037220 */ /* 0x000fc80000400000 */
[----:B------:R-:W0:Y:S02]  /*0130*/  MUFU.RCP R6, R3 ;  /* 0x0000000300067308 */ /* 0x000e240000001000 */
[----:B0-----:R-:W-:-:S04]  /*0140*/  FFMA R7, -R3, R6, 1 ;  /* 0x3f80000003077423 */ /* 0x001fc80000000106 */
[----:B------:R-:W-:Y:S02]  /*0150*/  FFMA R7, R6, R7, R6 ;  /* 0x0000000706077223 */ /* 0x000fe40000000006 */
[----:B--2---:R-:W0:Y:S02]  /*0160*/  FCHK P0, R0, R3 ;  /* 0x0000000300007302 */ /* 0x004e240000000000 */
[----:B------:R-:W-:-:S04]  /*0170*/  FFMA R6, R0, R7, RZ ;  /* 0x0000000700067223 */ /* 0x000fc800000000ff */
[----:B------:R-:W-:-:S04]  /*0180*/  FFMA R8, -R3, R6, R0 ;  /* 0x0000000603087223 */ /* 0x000fc80000000100 */
[----:B------:R-:W-:Y:S01]  /*0190*/  FFMA R7, R7, R8, R6 ;  /* 0x0000000807077223 */ /* 0x000fe20000000006 */
[----:B0-----:R-:W-:Y:S06]  /*01a0*/  @!P0 BRA `(.L_x_1) ;  /* 0x00000000000c8947 */ /* 0x001fec0003800000 */
[----:B------:R-:W-:-:S07]  /*01b0*/  MOV R4, 0x1d0 ;  /* 0x000001d000047802 */ /* 0x000fce0000000f00 */
[----:B------:R-:W-:Y:S05]  /*01c0*/  CALL.REL.NOINC `($__internal_0_$__cuda_sm3x_div_rn_noftz_f32_slowpath) ;  /* 0x0000000000187944 */ /* 0x000fea0003c00000 */
[----:B------:R-:W-:-:S07]  /*01d0*/  IMAD.MOV.U32 R7, RZ, RZ, R0 ;  /* 0x000000ffff077224 */ /* 0x000fce00078e0000 */
.L_x_1:
[----:B------:R-:W-:Y:S05]  /*01e0*/  BSYNC.RECONVERGENT B0 ;  /* 0x0000000000007941 */ /* 0x000fea0003800200 */
.L_x_0:
[----:B------:R-:W0:Y:S02]  /*01f0*/  LDC.64 R4, c[0x0][0x388] ;  /* 0x0000e200ff047b82 */ /* 0x000e240000000a00 */
[----:B0-----:R-:W-:-:S05]  /*0200*/  IMAD.WIDE R2, R2, 0x4, R4 ;  /* 0x0000000402027825 */ /* 0x001fca00078e0204 */
[----:B------:R-:W-:Y:S01]  /*0210*/  STG.E desc[UR4][R2.64], R7 ;  /* 0x0000000702007986 */ /* 0x000fe2000c101904 */
[----:B------:R-:W-:Y:S05]  /*0220*/  EXIT ;  /* 0x000000000000794d */ /* 0x000fea0003800000 */
        .weak           $__internal_0_$__cuda_sm3x_div_rn_noftz_f32_slowpath
        .type           $__internal_0_$__cuda_sm3x_div_rn_noftz_f32_slowpath,@function
        .size           $__internal_0_$__cuda_sm3x_div_rn_noftz_f32_slowpath,(.L_x_49 - $__internal_0_$__cuda_sm3x_div_rn_noftz_f32_slowpath)
$__internal_0_$__cuda_sm3x_div_rn_noftz_f32_slowpath:
[--C-:B------:R-:W-:Y:S01]  /*0230*/  SHF.R.U32.HI R6, RZ, 0x17, R3.reuse ;  /* 0x00000017ff067819 */ /* 0x100fe20000011603 */
[----:B------:R-:W-:Y:S01]  /*0240*/  BSSY.RECONVERGENT B1, `(.L_x_2) ;  /* 0x0000064000017945 */ /* 0x000fe20003800200 */
[--C-:B------:R-:W-:Y:S01]  /*0250*/  SHF.R.U32.HI R5, RZ, 0x17, R0.reuse ;  /* 0x00000017ff057819 */ /* 0x100fe20000011600 */
[----:B------:R-:W-:Y:S01]  /*0260*/  IMAD.MOV.U32 R7, RZ, RZ, R0 ;  /* 0x000000ffff077224 */ /* 0x000fe200078e0000 */
[----:B------:R-:W-:Y:S01]  /*0270*/  LOP3.LUT R6, R6, 0xff, RZ, 0xc0, !PT ;  /* 0x000000ff06067812 */ /* 0x000fe200078ec0ff */
[----:B------:R-:W-:Y:S01]  /*0280*/  IMAD.MOV.U32 R8, RZ, RZ, R3 ;  /* 0x000000ffff087224 */ /* 0x000fe200078e0003 */
[----:B------:R-:W-:-:S03]  /*0290*/  LOP3.LUT R5, R5, 0xff, RZ, 0xc0, !PT ;  /* 0x000000ff05057812 */ /* 0x000fc600078ec0ff */
[----:B------:R-:W-:Y:S02]  /*02a0*/  VIADD R11, R6, 0xffffffff ;  /* 0xffffffff060b7836 */ /* 0x000fe40000000000 */
[----:B------:R-:W-:-:S03]  /*02b0*/  VIADD R10, R5, 0xffffffff ;  /* 0xffffffff050a7836 */ /* 0x000fc60000000000 */
[----:B------:R-:W-:-:S04]  /*02c0*/  ISETP.GT.U32.AND P0, PT, R11, 0xfd, PT ;  /* 0x000000fd0b00780c */ /* 0x000fc80003f04070 */
[----:B------:R-:W-:-:S13]  /*02d0*/  ISETP.GT.U32.OR P0, PT, R10, 0xfd, P0 ;  /* 0x000000fd0a00780c */ /* 0x000fda0000704470 */
[----:B------:R-:W-:Y:S01]  /*02e0*/  @!P0 IMAD.MOV.U32 R9, RZ, RZ, RZ ;  /* 0x000000ffff098224 */ /* 0x000fe200078e00ff */
[----:B------:R-:W-:Y:S06]  /*02f0*/  @!P0 BRA `(.L_x_3) ;  /* 0x00000000005c8947 */ /* 0x000fec0003800000 */
[----:B------:R-:W-:Y:S02]  /*0300*/  FSETP.GTU.FTZ.AND P0, PT, |R0|, +INF , PT ;  /* 0x7f8000000000780b */ /* 0x000fe40003f1c200 */
[----:B------:R-:W-:-:S04]  /*0310*/  FSETP.GTU.FTZ.AND P1, PT, |R3|, +INF , PT ;  /* 0x7f8000000300780b */ /* 0x000fc80003f3c200 */
[----:B------:R-:W-:-:S13]  /*0320*/  PLOP3.LUT P0, PT, P0, P1, PT, 0xf8, 0x8f ;  /* 0x00000000008f781c */ /* 0x000fda0000703f70 */
[----:B------:R-:W-:Y:S05]  /*0330*/  @P0 BRA `(.L_x_4) ;  /* 0x00000004004c0947 */ /* 0x000fea0003800000 */
[----:B------:R-:W-:-:S13]  /*0340*/  LOP3.LUT P0, RZ, R8, 0x7fffffff, R7, 0xc8, !PT ;  /* 0x7fffffff08ff7812 */ /* 0x000fda000780c807 */
[----:B------:R-:W-:Y:S05]  /*0350*/  @!P0 BRA `(.L_x_5) ;  /* 0x00000004003c8947 */ /* 0x000fea0003800000 */
[C---:B------:R-:W-:Y:S02]  /*0360*/  FSETP.NEU.FTZ.AND P2, PT, |R0|.reuse, +INF , PT ;  /* 0x7f8000000000780b */ /* 0x040fe40003f5d200 */
[----:B------:R-:W-:Y:S02]  /*0370*/  FSETP.NEU.FTZ.AND P1, PT, |R3|, +INF , PT ;  /* 0x7f8000000300780b */ /* 0x000fe40003f3d200 */
[----:B------:R-:W-:-:S11]  /*0380*/  FSETP.NEU.FTZ.AND P0, PT, |R0|, +INF , PT ;  /* 0x7f8000000000780b */ /* 0x000fd60003f1d200 */
[----:B------:R-:W-:Y:S05]  /*0390*/  @!P1 BRA !P2, `(.L_x_5) ;  /* 0x00000004002c9947 */ /* 0x000fea0005000000 */
[----:B------:R-:W-:-:S04]  /*03a0*/  LOP3.LUT P2, RZ, R7, 0x7fffffff, RZ, 0xc0, !PT ;  /* 0x7fffffff07ff7812 */ /* 0x000fc8000784c0ff */
[----:B------:R-:W-:-:S13]  /*03b0*/  PLOP3.LUT P1, PT, P1, P2, PT, 0x2f, 0xf2 ;  /* 0x0000000000f2781c */ /* 0x000fda0000f24577 */
[----:B------:R-:W-:Y:S05]  /*03c0*/  @P1 BRA `(.L_x_6) ;  /* 0x0000000400181947 */ /* 0x000fea0003800000 */
[----:B------:R-:W-:-:S04]  /*03d0*/  LOP3.LUT P1, RZ, R8, 0x7fffffff, RZ, 0xc0, !PT ;  /* 0x7fffffff08ff7812 */ /* 0x000fc8000782c0ff */
[----:B------:R-:W-:-:S13]  /*03e0*/  PLOP3.LUT P0, PT, P0, P1, PT, 0x2f, 0xf2 ;  /* 0x0000000000f2781c */ /* 0x000fda0000702577 */
[----:B------:R-:W-:Y:S05]  /*03f0*/  @P0 BRA `(.L_x_7) ;  /* 0x0000000400000947 */ /* 0x000fea0003800000 */
[----:B------:R-:W-:Y:S02]  /*0400*/  ISETP.GE.AND P0, PT, R10, RZ, PT ;  /* 0x000000ff0a00720c */ /* 0x000fe40003f06270 */
[----:B------:R-:W-:-:S11]  /*0410*/  ISETP.GE.AND P1, PT, R11, RZ, PT ;  /* 0x000000ff0b00720c */ /* 0x000fd60003f26270 */
[----:B------:R-:W-:Y:S02]  /*0420*/  @P0 IMAD.MOV.U32 R9, RZ, RZ, RZ ;  /* 0x000000ffff090224 */ /* 0x000fe400078e00ff */
[----:B------:R-:W-:Y:S01]  /*0430*/  @!P0 FFMA R7, R0, 1.84467440737095516160e+19, RZ ;  /* 0x5f80000000078823 */ /* 0x000fe200000000ff */
[----:B------:R-:W-:Y:S02]  /*0440*/  @!P0 IMAD.MOV.U32 R9, RZ, RZ, -0x40 ;  /* 0xffffffc0ff098424 */ /* 0x000fe400078e00ff */
[----:B------:R-:W-:Y:S02]  /*0450*/  @!P1 FFMA R8, R3, 1.84467440737095516160e+19, RZ ;  /* 0x5f80000003089823 */ /* 0x000fe400000000ff */
[----:B------:R-:W-:-:S07]  /*0460*/  @!P1 VIADD R9, R9, 0x40 ;  /* 0x0000004009099836 */ /* 0x000fce0000000000 */
.L_x_3:
[----:B------:R-:W-:Y:S01]  /*0470*/  LEA R3, R6, 0xc0800000, 0x17 ;  /* 0xc080000006037811 */ /* 0x000fe200078eb8ff */
[----:B------:R-:W-:Y:S01]  /*0480*/  VIADD R5, R5, 0xffffff81 ;  /* 0xffffff8105057836 */ /* 0x000fe20000000000 */
[----:B------:R-:W-:Y:S03]  /*0490*/  BSSY.RECONVERGENT B2, `(.L_x_8) ;  /* 0x0000035000027945 */ /* 0x000fe60003800200 */
[----:B------:R-:W-:Y:S01]  /*04a0*/  IMAD.IADD R3, R8, 0x1, -R3 ;  /* 0x0000000108037824 */ /* 0x000fe200078e0a03 */
[C---:B------:R-:W-:Y:S01]  /*04b0*/  IADD3 R6, PT, PT, R5.reuse, 0x7f, -R6 ;  /* 0x0000007f05067810 */ /* 0x040fe20007ffe806 */
[----:B------:R-:W-:Y:S02]  /*04c0*/  IMAD R0, R5, -0x800000, R7 ;  /* 0xff80000005007824 */ /* 0x000fe400078e0207 */
[----:B------:R-:W0:Y:S01]  /*04d0*/  MUFU.RCP R8, R3 ;  /* 0x0000000300087308 */ /* 0x000e220000001000 */
[----:B------:R-:W-:Y:S01]  /*04e0*/  FADD.FTZ R11, -R3, -RZ ;  /* 0x800000ff030b7221 */ /* 0x000fe20000010100 */
[----:B------:R-:W-:-:S03]  /*04f0*/  IMAD.IADD R6, R6, 0x1, R9 ;  /* 0x0000000106067824 */ /* 0x000fc600078e0209 */
[----:B0-----:R-:W-:-:S04]  /*0500*/  FFMA R13, R8, R11, 1 ;  /* 0x3f800000080d7423 */ /* 0x001fc8000000000b */
[----:B------:R-:W-:-:S04]  /*0510*/  FFMA R10, R8, R13, R8 ;  /* 0x0000000d080a7223 */ /* 0x000fc80000000008 */
[----:B------:R-:W-:-:S04]  /*0520*/  FFMA R7, R0, R10, RZ ;  /* 0x0000000a00077223 */ /* 0x000fc800000000ff */
[----:B------:R-:W-:-:S04]  /*0530*/  FFMA R8, R11, R7, R0 ;  /* 0x000000070b087223 */ /* 0x000fc80000000000 */
[----:B------:R-:W-:-:S04]  /*0540*/  FFMA R7, R10, R8, R7 ;  /* 0x000000080a077223 */ /* 0x000fc80000000007 */
[----:B------:R-:W-:-:S04]  /*0550*/  FFMA R8, R11, R7, R0 ;  /* 0x000000070b087223 */ /* 0x000fc80000000000 */
[----:B------:R-:W-:-:S05]  /*0560*/  FFMA R0, R10, R8, R7 ;  /* 0x000000080a007223 */ /* 0x000fca0000000007 */
[----:B------:R-:W-:-:S04]  /*0570*/  SHF.R.U32.HI R3, RZ, 0x17, R0 ;  /* 0x00000017ff037819 */ /* 0x000fc80000011600 */
[----:B------:R-:W-:-:S05]  /*0580*/  LOP3.LUT R3, R3, 0xff, RZ, 0xc0, !PT ;  /* 0x000000ff03037812 */ /* 0x000fca00078ec0ff */
[----:B------:R-:W-:-:S04]  /*0590*/  IMAD.IADD R9, R3, 0x1, R6 ;  /* 0x0000000103097824 */ /* 0x000fc800078e0206 */
[----:B------:R-:W-:-:S05]  /*05a0*/  VIADD R3, R9, 0xffffffff ;  /* 0xffffffff09037836 */ /* 0x000fca0000000000 */
[----:B------:R-:W-:-:S13]  /*05b0*/  ISETP.GE.U32.AND P0, PT, R3, 0xfe, PT ;  /* 0x000000fe0300780c */ /* 0x000fda0003f06070 */
[----:B------:R-:W-:Y:S05]  /*05c0*/  @!P0 BRA `(.L_x_9) ;  /* 0x0000000000808947 */ /* 0x000fea0003800000 */
[----:B------:R-:W-:-:S13]  /*05d0*/  ISETP.GT.AND P0, PT, R9, 0xfe, PT ;  /* 0x000000fe0900780c */ /* 0x000fda0003f04270 */
[----:B------:R-:W-:Y:S05]  /*05e0*/  @P0 BRA `(.L_x_10) ;  /* 0x00000000006c0947 */ /* 0x000fea0003800000 */
[----:B------:R-:W-:-:S13]  /*05f0*/  ISETP.GE.AND P0, PT, R9, 0x1, PT ;  /* 0x000000010900780c */ /* 0x000fda0003f06270 */
[----:B------:R-:W-:Y:S05]  /*0600*/  @P0 BRA `(.L_x_11) ;  /* 0x0000000000740947 */ /* 0x000fea0003800000 */
[----:B------:R-:W-:Y:S02]  /*0610*/  ISETP.GE.AND P0, PT, R9, -0x18, PT ;  /* 0xffffffe80900780c */ /* 0x000fe40003f06270 */
[----:B------:R-:W-:-:S11]  /*0620*/  LOP3.LUT R0, R0, 0x80000000, RZ, 0xc0, !PT ;  /* 0x8000000000007812 */ /* 0x000fd600078ec0ff */
[----:B------:R-:W-:Y:S05]  /*0630*/  @!P0 BRA `(.L_x_11) ;  /* 0x0000000000688947 */ /* 0x000fea0003800000 */
[CCC-:B------:R-:W-:Y:S01]  /*0640*/  FFMA.RZ R3, R10.reuse, R8.reuse, R7.reuse ;  /* 0x000000080a037223 */ /* 0x1c0fe2000000c007 */
[CCC-:B------:R-:W-:Y:S01]  /*0650*/  FFMA.RM R6, R10.reuse, R8.reuse, R7.reuse ;  /* 0x000000080a067223 */ /* 0x1c0fe20000004007 */
[C---:B------:R-:W-:Y:S02]  /*0660*/  ISETP.NE.AND P2, PT, R9.reuse, RZ, PT ;  /* 0x000000ff0900720c */ /* 0x040fe40003f45270 */
[----:B------:R-:W-:Y:S02]  /*0670*/  ISETP.NE.AND P1, PT, R9, RZ, PT ;  /* 0x000000ff0900720c */ /* 0x000fe40003f25270 */
[----:B------:R-:W-:Y:S01]  /*0680*/  LOP3.LUT R5, R3, 0x7fffff, RZ, 0xc0, !PT ;  /* 0x007fffff03057812 */ /* 0x000fe200078ec0ff */
[----:B------:R-:W-:Y:S01]  /*0690*/  FFMA.RP R3, R10, R8, R7 ;  /* 0x000000080a037223 */ /* 0x000fe20000008007 */
[----:B------:R-:W-:Y:S02]  /*06a0*/  VIADD R8, R9, 0x20 ;  /* 0x0000002009087836 */ /* 0x000fe40000000000 */
[----:B------:R-:W-:Y:S01]  /*06b0*/  LOP3.LUT R5, R5, 0x800000, RZ, 0xfc, !PT ;  /* 0x0080000005057812 */ /* 0x000fe200078efcff */
[----:B------:R-:W-:Y:S01]  /*06c0*/  IMAD.MOV R7, RZ, RZ, -R9 ;  /* 0x000000ffff077224 */ /* 0x000fe200078e0a09 */
[----:B------:R-:W-:-:S02]  /*06d0*/  FSETP.NEU.FTZ.AND P0, PT, R3, R6, PT ;  /* 0x000000060300720b */ /* 0x000fc40003f1d000 */
[----:B------:R-:W-:Y:S02]  /*06e0*/  SHF.L.U32 R8, R5, R8, RZ ;  /* 0x0000000805087219 */ /* 0x000fe400000006ff */
[----:B------:R-:W-:Y:S02]  /*06f0*/  SEL R6, R7, RZ, P2 ;  /* 0x000000ff07067207 */ /* 0x000fe40001000000 */
[----:B------:R-:W-:Y:S02]  /*0700*/  ISETP.NE.AND P1, PT, R8, RZ, P1 ;  /* 0x000000ff0800720c */ /* 0x000fe40000f25270 */
[----:B------:R-:W-:Y:S02]  /*0710*/  SHF.R.U32.HI R6, RZ, R6, R5 ;  /* 0x00000006ff067219 */ /* 0x000fe40000011605 */
[----:B------:R-:W-:Y:S02]  /*0720*/  PLOP3.LUT P0, PT, P0, P1, PT, 0xf8, 0x8f ;  /* 0x00000000008f781c */ /* 0x000fe40000703f70 */
[----:B------:R-:W-:-:S02]  /*0730*/  SHF.R.U32.HI R8, RZ, 0x1, R6 ;  /* 0x00000001ff087819 */ /* 0x000fc40000011606 */
[----:B------:R-:W-:-:S04]  /*0740*/  SEL R3, RZ, 0x1, !P0 ;  /* 0x00000001ff037807 */ /* 0x000fc80004000000 */
[----:B------:R-:W-:-:S04]  /*0750*/  LOP3.LUT R3, R3, 0x1, R8, 0xf8, !PT ;  /* 0x0000000103037812 */ /* 0x000fc800078ef808 */
[----:B------:R-:W-:-:S05]  /*0760*/  LOP3.LUT R3, R3, R6, RZ, 0xc0, !PT ;  /* 0x0000000603037212 */ /* 0x000fca00078ec0ff */
[----:B------:R-:W-:-:S05]  /*0770*/  IMAD.IADD R3, R8, 0x1, R3 ;  /* 0x0000000108037824 */ /* 0x000fca00078e0203 */
[----:B------:R-:W-:Y:S01]  /*0780*/  LOP3.LUT R0, R3, R0, RZ, 0xfc, !PT ;  /* 0x0000000003007212 */ /* 0x000fe200078efcff */
[----:B------:R-:W-:Y:S06]  /*0790*/  BRA `(.L_x_11) ;  /* 0x0000000000107947 */ /* 0x000fec0003800000 */
.L_x_10:
[----:B------:R-:W-:-:S04]  /*07a0*/  LOP3.LUT R0, R0, 0x80000000, RZ, 0xc0, !PT ;  /* 0x8000000000007812 */ /* 0x000fc800078ec0ff */
[----:B------:R-:W-:Y:S01]  /*07b0*/  LOP3.LUT R0, R0, 0x7f800000, RZ, 0xfc, !PT ;  /* 0x7f80000000007812 */ /* 0x000fe200078efcff */
[----:B------:R-:W-:Y:S06]  /*07c0*/  BRA `(.L_x_11) ;  /* 0x0000000000047947 */ /* 0x000fec0003800000 */
.L_x_9:
[----:B------:R-:W-:-:S07]  /*07d0*/  IMAD R0, R6, 0x800000, R0 ;  /* 0x0080000006007824 */ /* 0x000fce00078e0200 */
.L_x_11:
[----:B------:R-:W-:Y:S05]  /*07e0*/  BSYNC.RECONVERGENT B2 ;  /* 0x0000000000027941 */ /* 0x000fea0003800200 */
.L_x_8:
[----:B------:R-:W-:Y:S05]  /*07f0*/  BRA `(.L_x_12) ;  /* 0x0000000000207947 */ /* 0x000fea0003800000 */
.L_x_7:
[----:B------:R-:W-:-:S04]  /*0800*/  LOP3.LUT R0, R8, 0x80000000, R7, 0x48, !PT ;  /* 0x8000000008007812 */ /* 0x000fc800078e4807 */
[----:B------:R-:W-:Y:S01]  /*0810*/  LOP3.LUT R0, R0, 0x7f800000, RZ, 0xfc, !PT ;  /* 0x7f80000000007812 */ /* 0x000fe200078efcff */
[----:B------:R-:W-:Y:S06]  /*0820*/  BRA `(.L_x_12) ;  /* 0x0000000000147947 */ /* 0x000fec0003800000 */
.L_x_6:
[----:B------:R-:W-:Y:S01]  /*0830*/  LOP3.LUT R0, R8, 0x80000000, R7, 0x48, !PT ;  /* 0x8000000008007812 */ /* 0x000fe200078e4807 */
[----:B------:R-:W-:Y:S06]  /*0840*/  BRA `(.L_x_12) ;  /* 0x00000000000c7947 */ /* 0x000fec0003800000 */
.L_x_5:
[----:B------:R-:W0:Y:S01]  /*0850*/  MUFU.RSQ R0, -QNAN ;  /* 0xffc0000000007908 */ /* 0x000e220000001400 */
[----:B------:R-:W-:Y:S05]  /*0860*/  BRA `(.L_x_12) ;  /* 0x0000000000047947 */ /* 0x000fea0003800000 */
.L_x_4:
[----:B------:R-:W-:-:S07]  /*0870*/  FADD.FTZ R0, R0, R3 ;  /* 0x0000000300007221 */ /* 0x000fce0000010000 */
.L_x_12:
[----:B------:R-:W-:Y:S05]  /*0880*/  BSYNC.RECONVERGENT B1 ;  /* 0x0000000000017941 */ /* 0x000fea0003800200 */
.L_x_2:
[----:B------:R-:W-:-:S04]  /*0890*/  IMAD.MOV.U32 R5, RZ, RZ, 0x0 ;  /* 0x00000000ff057424 */ /* 0x000fc800078e00ff */
[----:B0-----:R-:W-:Y:S05]  /*08a0*/  RET.REL.NODEC R4 `(_Z12complex2realP6float2Pfi) ;  /* 0xfffffff404d47950 */ /* 0x001fea0003c3ffff */
.L_x_13:
[----:B------:R-:W-:-:S00]  /*08b0*/  BRA `(.L_x_13) ;  /* 0xfffffffc00fc7947 */ /* 0x000fc0000383ffff */
[----:B------:R-:W-:-:S00]  /*08c0*/  NOP ;  /* 0x0000000000007918 */ /* 0x000fc00000000000 */
        /* <DEDUP_REMOVED lines=11> */
.L_x_49:


//--------------------- .text._Z12real2complexPfP6float2i --------------------------
	.section	.text._Z12real2complexPfP6float2i,"ax",@progbits
	.align	128
        .global         _Z12real2complexPfP6float2i
        .type           _Z12real2complexPfP6float2i,@function
        .size           _Z12real2complexPfP6float2i,(.L_x_53 - _Z12real2complexPfP6float2i)
        .other          _Z12real2complexPfP6float2i,@"STO_CUDA_ENTRY STV_DEFAULT"
_Z12real2complexPfP6float2i:
.text._Z12real2complexPfP6float2i:
[----:B------:R-:W-:Y:S01]  /*0000*/  LDC R1, c[0x0][0x37c] ;  /* 0x0000df00ff017b82 */ /* 0x000fe20000000800 */
[----:B------:R-:W0:Y:S01]  /*0010*/  S2R R0, SR_TID.X ;  /* 0x0000000000007919 */ /* 0x000e220000002100 */
[----:B------:R-:W1:Y:S01]  /*0020*/  LDCU UR4, c[0x0][0x390] ;  /* 0x00007200ff0477ac */ /* 0x000e620008000800 */
[----:B------:R-:W0:Y:S01]  /*0030*/  S2R R3, SR_CTAID.X ;  /* 0x0000000000037919 */ /* 0x000e220000002500 */
[----:B------:R-:W2:Y:S01]  /*0040*/  S2R R2, SR_TID.Y ;  /* 0x0000000000027919 */ /* 0x000ea20000002200 */
[----:B------:R-:W2:Y:S01]  /*0050*/  S2R R5, SR_CTAID.Y ;  /* 0x0000000000057919 */ /* 0x000ea20000002600 */
[----:B0-----:R-:W-:Y:S02]  /*0060*/  LEA R0, R3, R0, 0x4 ;  /* 0x0000000003007211 */ /* 0x001fe400078e20ff */
[----:B--2---:R-:W-:-:S04]  /*0070*/  LEA R3, R5, R2, 0x4 ;  /* 0x0000000205037211 */ /* 0x004fc800078e20ff */
[----:B------:R-:W-:Y:S01]  /*0080*/  VIMNMX R2, PT, PT, R0, R3, !PT ;  /* 0x0000000300027248 */ /* 0x000fe20007fe0100 */
[----:B-1----:R-:W-:-:S03]  /*0090*/  IMAD R7, R3, UR4, R0 ;  /* 0x0000000403077c24 */ /* 0x002fc6000f8e0200 */
[----:B------:R-:W-:-:S13]  /*00a0*/  ISETP.GE.AND P0, PT, R2, UR4, PT ;  /* 0x0000000402007c0c */ /* 0x000fda000bf06270 */
[----:B------:R-:W-:Y:S05]  /*00b0*/  @P0 EXIT ;  /* 0x000000000000094d */ /* 0x000fea0003800000 */
[----:B------:R-:W0:Y:S01]  /*00c0*/  LDC.64 R2, c[0x0][0x380] ;  /* 0x0000e000ff027b82 */ /* 0x000e220000000a00 */
[----:B------:R-:W1:Y:S07]  /*00d0*/  LDCU.64 UR4, c[0x0][0x358] ;  /* 0x00006b00ff0477ac */ /* 0x000e6e0008000a00 */
[----:B------:R-:W2:Y:S01]  /*00e0*/  LDC.64 R4, c[0x0][0x388] ;  /* 0x0000e200ff047b82 */ /* 0x000ea20000000a00 */
[----:B0-----:R-:W-:-:S05]  /*00f0*/  IMAD.WIDE R2, R7, 0x4, R2 ;  /* 0x0000000407027825 */ /* 0x001fca00078e0202 */
[----:B-1----:R-:W3:Y:S01]  /*0100*/  LDG.E R8, desc[UR4][R2.64] ;  /* 0x0000000402087981 */ /* 0x002ee2000c1e1900 */
[----:B------:R-:W-:Y:S02]  /*0110*/  HFMA2 R9, -RZ, RZ, 0, 0 ;  /* 0x00000000ff097431 */ /* 0x000fe400000001ff */
[----:B--2---:R-:W-:-:S05]  /*0120*/  IMAD.WIDE R4, R7, 0x8, R4 ;  /* 0x0000000807047825 */ /* 0x004fca00078e0204 */
[----:B---3--:R-:W-:Y:S01]  /*0130*/  STG.E.64 desc[UR4][R4.64], R8 ;  /* 0x0000000804007986 */ /* 0x008fe2000c101b04 */
[----:B------:R-:W-:Y:S05]  /*0140*/  EXIT ;  /* 0x000000000000794d */ /* 0x000fea0003800000 */
.L_x_14:
        /* <DEDUP_REMOVED lines=11> */
.L_x_53:


//--------------------- .text._Z14solve_velocityP6float2S0_S0_Pfi --------------------------
	.section	.text._Z14solve_velocityP6float2S0_S0_Pfi,"ax",@progbits
	.align	128
        .global         _Z14solve_velocityP6float2S0_S0_Pfi
        .type           _Z14solve_velocityP6float2S0_S0_Pfi,@function
        .size           _Z14solve_velocityP6float2S0_S0_Pfi,(.L_x_50 - _Z14solve_velocityP6float2S0_S0_Pfi)
        .other          _Z14solve_velocityP6float2S0_S0_Pfi,@"STO_CUDA_ENTRY STV_DEFAULT"
_Z14solve_velocityP6float2S0_S0_Pfi:
.text._Z14solve_velocityP6float2S0_S0_Pfi:
        /* <DEDUP_REMOVED lines=8> */
[----:B------:R-:W-:-:S04]  /*0080*/  VIMNMX R2, PT, PT, R9, R0, !PT ;  /* 0x0000000009027248 */ /* 0x000fc80007fe0100 */
[----:B-1----:R-:W-:-:S13]  /*0090*/  ISETP.GE.AND P0, PT, R2, UR6, PT ;  /* 0x0000000602007c0c */ /* 0x002fda000bf06270 */
[----:B------:R-:W-:Y:S05]  /*00a0*/  @P0 EXIT ;  /* 0x000000000000094d */ /* 0x000fea0003800000 */
[----:B------:R-:W0:Y:S01]  /*00b0*/  LDC.64 R2, c[0x0][0x398] ;  /* 0x0000e600ff027b82 */ /* 0x000e220000000a00 */
[----:B------:R-:W1:Y:S07]  /*00c0*/  LDCU.64 UR4, c[0x0][0x358] ;  /* 0x00006b00ff0477ac */ /* 0x000e6e0008000a00 */
[----:B------:R-:W2:Y:S08]  /*00d0*/  LDC.64 R4, c[0x0][0x388] ;  /* 0x0000e200ff047b82 */ /* 0x000eb00000000a00 */
[----:B------:R-:W3:Y:S01]  /*00e0*/  LDC.64 R6, c[0x0][0x380] ;  /* 0x0000e000ff067b82 */ /* 0x000ee20000000a00 */
[----:B0-----:R-:W-:-:S04]  /*00f0*/  IMAD.WIDE.U32 R10, R0, 0x4, R2 ;  /* 0x00000004000a7825 */ /* 0x001fc800078e0002 */
[----:B------:R-:W-:Y:S02]  /*0100*/  IMAD.WIDE R2, R9, 0x4, R2 ;  /* 0x0000000409027825 */ /* 0x000fe400078e0202 */
[----:B-1----:R-:W4:Y:S04]  /*0110*/  LDG.E R10, desc[UR4][R10.64] ;  /* 0x000000040a0a7981 */ /* 0x002f28000c1e1900 */
[----:B------:R-:W5:Y:S01]  /*0120*/  LDG.E R2, desc[UR4][R2.64] ;  /* 0x0000000402027981 */ /* 0x000f62000c1e1900 */
[----:B------:R-:W-:-:S04]  /*0130*/  IMAD R8, R0, UR6, R9 ;  /* 0x0000000600087c24 */ /* 0x000fc8000f8e0209 */
[----:B--2---:R-:W-:-:S04]  /*0140*/  IMAD.WIDE R4, R8, 0x8, R4 ;  /* 0x0000000808047825 */ /* 0x004fc800078e0204 */
[----:B---3--:R-:W-:Y:S02]  /*0150*/  IMAD.WIDE R6, R8, 0x8, R6 ;  /* 0x0000000808067825 */ /* 0x008fe400078e0206 */
[----:B------:R-:W2:Y:S04]  /*0160*/  LDG.E.64 R4, desc[UR4][R4.64] ;  /* 0x0000000404047981 */ /* 0x000ea8000c1e1b00 */
[----:B------:R-:W2:Y:S01]  /*0170*/  LDG.E.64 R6, desc[UR4][R6.64] ;  /* 0x0000000406067981 */ /* 0x000ea2000c1e1b00 */
[----:B------:R-:W-:Y:S01]  /*0180*/  LOP3.LUT P0, RZ, R9, R0, RZ, 0xfc, !PT ;  /* 0x0000000009ff7212 */ /* 0x000fe2000780fcff */
[----:B------:R-:W-:Y:S01]  /*0190*/  BSSY.RECONVERGENT B0, `(.L_x_15) ;  /* 0x0000012000007945 */ /* 0x000fe20003800200 */
[----:B----4-:R-:W-:-:S04]  /*01a0*/  FMUL R13, R10, R10 ;  /* 0x0000000a0a0d7220 */ /* 0x010fc80000400000 */
[----:B-----5:R-:W-:-:S05]  /*01b0*/  FFMA R13, R2, R2, R13 ;  /* 0x00000002020d7223 */ /* 0x020fca000000000d */
[----:B------:R-:W-:-:S04]  /*01c0*/  FSEL R11, R13, 1, P0 ;  /* 0x3f8000000d0b7808 */ /* 0x000fc80000000000 */
[----:B------:R-:W0:Y:S01]  /*01d0*/  MUFU.RCP R2, R11 ;  /* 0x0000000b00027308 */ /* 0x000e220000001000 */
[----:B--2---:R-:W-:-:S07]  /*01e0*/  FADD R0, R4, -R6 ;  /* 0x8000000604007221 */ /* 0x004fce0000000000 */
[----:B------:R-:W1:Y:S01]  /*01f0*/  FCHK P0, -R0, R11 ;  /* 0x0000000b00007302 */ /* 0x000e620000000100 */
[----:B0-----:R-:W-:-:S04]  /*0200*/  FFMA R3, -R11, R2, 1 ;  /* 0x3f8000000b037423 */ /* 0x001fc80000000102 */
[----:B------:R-:W-:-:S04]  /*0210*/  FFMA R3, R2, R3, R2 ;  /* 0x0000000302037223 */ /* 0x000fc80000000002 */
[----:B------:R-:W-:-:S04]  /*0220*/  FFMA R2, -R0, R3, RZ ;  /* 0x0000000300027223 */ /* 0x000fc800000001ff */
[----:B------:R-:W-:-:S04]  /*0230*/  FFMA R4, -R11, R2, -R0 ;  /* 0x000000020b047223 */ /* 0x000fc80000000900 */
[----:B------:R-:W-:Y:S01]  /*0240*/  FFMA R2, R3, R4, R2 ;  /* 0x0000000403027223 */ /* 0x000fe20000000002 */
[----:B-1----:R-:W-:Y:S06]  /*0250*/  @!P0 BRA `(.L_x_16) ;  /* 0x0000000000148947 */ /* 0x002fec0003800000 */
[----:B------:R-:W-:Y:S01]  /*0260*/  FADD R0, -R0, -RZ ;  /* 0x800000ff00007221 */ /* 0x000fe20000000100 */
[----:B------:R-:W-:Y:S01]  /*0270*/  IMAD.MOV.U32 R3, RZ, RZ, R11 ;  /* 0x000000ffff037224 */ /* 0x000fe200078e000b */
[----:B------:R-:W-:-:S07]  /*0280*/  MOV R4, 0x2a0 ;  /* 0x000002a000047802 */ /* 0x000fce0000000f00 */
[----:B------:R-:W-:Y:S05]  /*0290*/  CALL.REL.NOINC `($__internal_1_$__cuda_sm3x_div_rn_noftz_f32_slowpath) ;  /* 0x0000000000587944 */ /* 0x000fea0003c00000 */
[----:B------:R-:W-:-:S07]  /*02a0*/  IMAD.MOV.U32 R2, RZ, RZ, R0 ;  /* 0x000000ffff027224 */ /* 0x000fce00078e0000 */
.L_x_16:
[----:B------:R-:W-:Y:S05]  /*02b0*/  BSYNC.RECONVERGENT B0 ;  /* 0x0000000000007941 */ /* 0x000fea0003800200 */
.L_x_15:
[----:B------:R-:W0:Y:S01]  /*02c0*/  MUFU.RCP R0, R11 ;  /* 0x0000000b00007308 */ /* 0x000e220000001000 */
[----:B------:R-:W1:Y:S01]  /*02d0*/  LDC.64 R12, c[0x0][0x390] ;  /* 0x0000e400ff0c7b82 */ /* 0x000e620000000a00 */
[----:B------:R-:W-:Y:S01]  /*02e0*/  FADD R4, R5, -R7 ;  /* 0x8000000705047221 */ /* 0x000fe20000000000 */
[----:B------:R-:W-:Y:S05]  /*02f0*/  BSSY.RECONVERGENT B0, `(.L_x_17) ;  /* 0x000000e000007945 */ /* 0x000fea0003800200 */
[----:B------:R-:W2:Y:S01]  /*0300*/  FCHK P0, -R4, R11 ;  /* 0x0000000b04007302 */ /* 0x000ea20000000100 */
[----:B0-----:R-:W-:-:S04]  /*0310*/  FFMA R3, -R11, R0, 1 ;  /* 0x3f8000000b037423 */ /* 0x001fc80000000100 */
[----:B------:R-:W-:-:S04]  /*0320*/  FFMA R0, R0, R3, R0 ;  /* 0x0000000300007223 */ /* 0x000fc80000000000 */
[----:B------:R-:W-:Y:S01]  /*0330*/  FFMA R3, R0, -R4, RZ ;  /* 0x8000000400037223 */ /* 0x000fe200000000ff */
[----:B-1----:R-:W-:-:S04]  /*0340*/  IMAD.WIDE R8, R8, 0x8, R12 ;  /* 0x0000000808087825 */ /* 0x002fc800078e020c */
[----:B------:R-:W-:-:S04]  /*0350*/  FFMA R6, -R11, R3, -R4 ;  /* 0x000000030b067223 */ /* 0x000fc80000000904 */
[----:B------:R-:W-:Y:S01]  /*0360*/  FFMA R3, R0, R6, R3 ;  /* 0x0000000600037223 */ /* 0x000fe20000000003 */
[----:B--2---:R-:W-:Y:S06]  /*0370*/  @!P0 BRA `(.L_x_18) ;  /* 0x0000000000148947 */ /* 0x004fec0003800000 */
[----:B------:R-:W-:Y:S01]  /*0380*/  FADD R0, -R4, -RZ ;  /* 0x800000ff04007221 */ /* 0x000fe20000000100 */
[----:B------:R-:W-:Y:S01]  /*0390*/  IMAD.MOV.U32 R3, RZ, RZ, R11 ;  /* 0x000000ffff037224 */ /* 0x000fe200078e000b */
[----:B------:R-:W-:-:S07]  /*03a0*/  MOV R4, 0x3c0 ;  /* 0x000003c000047802 */ /* 0x000fce0000000f00 */
[----:B------:R-:W-:Y:S05]  /*03b0*/  CALL.REL.NOINC `($__internal_1_$__cuda_sm3x_div_rn_noftz_f32_slowpath) ;  /* 0x0000000000107944 */ /* 0x000fea0003c00000 */
[----:B------:R-:W-:-:S07]  /*03c0*/  MOV R3, R0 ;  /* 0x0000000000037202 */ /* 0x000fce0000000f00 */
.L_x_18:
[----:B------:R-:W-:Y:S05]  /*03d0*/  BSYNC.RECONVERGENT B0 ;  /* 0x0000000000007941 */ /* 0x000fea0003800200 */
.L_x_17:
[----:B------:R-:W-:Y:S01]  /*03e0*/  STG.E.64 desc[UR4][R8.64], R2 ;  /* 0x0000000208007986 */ /* 0x000fe2000c101b04 */
[----:B------:R-:W-:Y:S05]  /*03f0*/  EXIT ;  /* 0x000000000000794d */ /* 0x000fea0003800000 */
        .weak           $__internal_1_$__cuda_sm3x_div_rn_noftz_f32_slowpath
        .type           $__internal_1_$__cuda_sm3x_div_rn_noftz_f32_slowpath,@function
        .size           $__internal_1_$__cuda_sm3x_div_rn_noftz_f32_slowpath,(.L_x_50 - $__internal_1_$__cuda_sm3x_div_rn_noftz_f32_slowpath)
$__internal_1_$__cuda_sm3x_div_rn_noftz_f32_slowpath:
[----:B------:R-:W-:Y:S01]  /*0400*/  SHF.R.U32.HI R10, RZ, 0x17, R3 ;  /* 0x00000017ff0a7819 */ /* 0x000fe20000011603 */
[----:B------:R-:W-:Y:S01]  /*0410*/  BSSY.RECONVERGENT B1, `(.L_x_19) ;  /* 0x0000062000017945 */ /* 0x000fe20003800200 */
[----:B------:R-:W-:Y:S02]  /*0420*/  SHF.R.U32.HI R6, RZ, 0x17, R0 ;  /* 0x00000017ff067819 */ /* 0x000fe40000011600 */
[----:B------:R-:W-:Y:S02]  /*0430*/  LOP3.LUT R10, R10, 0xff, RZ, 0xc0, !PT ;  /* 0x000000ff0a0a7812 */ /* 0x000fe400078ec0ff */
        /* <DEDUP_REMOVED lines=25> */
[----:B------:R-:W-:Y:S01]  /*05d0*/  @P0 IMAD.MOV.U32 R6, RZ, RZ, RZ ;  /* 0x000000ffff060224 */ /* 0x000fe200078e00ff */
[----:B------:R-:W-:Y:S01]  /*05e0*/  @!P0 MOV R6, 0xffffffc0 ;  /* 0xffffffc000068802 */ /* 0x000fe20000000f00 */
[----:B------:R-:W-:Y:S01]  /*05f0*/  @!P0 FFMA R0, R0, 1.84467440737095516160e+19, RZ ;  /* 0x5f80000000008823 */ /* 0x000fe200000000ff */
[----:B------:R-:W-:-:S03]  /*0600*/  @!P1 FFMA R3, R3, 1.84467440737095516160e+19, RZ ;  /* 0x5f80000003039823 */ /* 0x000fc600000000ff */
[----:B------:R-:W-:-:S07]  /*0610*/  @!P1 VIADD R6, R6, 0x40 ;  /* 0x0000004006069836 */ /* 0x000fce0000000000 */
.L_x_20:
[----:B------:R-:W-:Y:S01]  /*0620*/  LEA R12, R10, 0xc0800000, 0x17 ;  /* 0xc08000000a0c7811 */ /* 0x000fe200078eb8ff */
[----:B------:R-:W-:Y:S04]  /*0630*/  BSSY.RECONVERGENT B2, `(.L_x_25) ;  /* 0x0000036000027945 */ /* 0x000fe80003800200 */
[----:B------:R-:W-:Y:S02]  /*0640*/  IMAD.IADD R12, R3, 0x1, -R12 ;  /* 0x00000001030c7824 */ /* 0x000fe400078e0a0c */
[----:B------:R-:W-:Y:S02]  /*0650*/  VIADD R3, R14, 0xffffff81 ;  /* 0xffffff810e037836 */ /* 0x000fe40000000000 */
[----:B------:R-:W0:Y:S01]  /*0660*/  MUFU.RCP R13, R12 ;  /* 0x0000000c000d7308 */ /* 0x000e220000001000 */
[----:B------:R-:W-:Y:S01]  /*0670*/  FADD.FTZ R15, -R12, -RZ ;  /* 0x800000ff0c0f7221 */ /* 0x000fe20000010100 */
[----:B------:R-:W-:-:S03]  /*0680*/  IMAD R0, R3, -0x800000, R0 ;  /* 0xff80000003007824 */ /* 0x000fc600078e0200 */
[----:B0-----:R-:W-:-:S04]  /*0690*/  FFMA R14, R13, R15, 1 ;  /* 0x3f8000000d0e7423 */ /* 0x001fc8000000000f */
[----:B------:R-:W-:-:S04]  /*06a0*/  FFMA R16, R13, R14, R13 ;  /* 0x0000000e0d107223 */ /* 0x000fc8000000000d */
[----:B------:R-:W-:-:S04]  /*06b0*/  FFMA R13, R0, R16, RZ ;  /* 0x00000010000d7223 */ /* 0x000fc800000000ff */
[----:B------:R-:W-:-:S04]  /*06c0*/  FFMA R14, R15, R13, R0 ;  /* 0x0000000d0f0e7223 */ /* 0x000fc80000000000 */
[----:B------:R-:W-:Y:S01]  /*06d0*/  FFMA R17, R16, R14, R13 ;  /* 0x0000000e10117223 */ /* 0x000fe2000000000d */
[----:B------:R-:W-:-:S03]  /*06e0*/  IADD3 R13, PT, PT, R3, 0x7f, -R10 ;  /* 0x0000007f030d7810 */ /* 0x000fc60007ffe80a */
[----:B------:R-:W-:Y:S02]  /*06f0*/  FFMA R14, R15, R17, R0 ;  /* 0x000000110f0e7223 */ /* 0x000fe40000000000 */
[----:B------:R-:W-:Y:S02]  /*0700*/  IMAD.IADD R13, R13, 0x1, R6 ;  /* 0x000000010d0d7824 */ /* 0x000fe400078e0206 */
[----:B------:R-:W-:-:S05]  /*0710*/  FFMA R0, R16, R14, R17 ;  /* 0x0000000e10007223 */ /* 0x000fca0000000011 */
[----:B------:R-:W-:-:S04]  /*0720*/  SHF.R.U32.HI R3, RZ, 0x17, R0 ;  /* 0x00000017ff037819 */ /* 0x000fc80000011600 */
[----:B------:R-:W-:-:S04]  /*0730*/  LOP3.LUT R3, R3, 0xff, RZ, 0xc0, !PT ;  /* 0x000000ff03037812 */ /* 0x000fc800078ec0ff */
[----:B------:R-:W-:-:S05]  /*0740*/  IADD3 R12, PT, PT, R3, R13, RZ ;  /* 0x0000000d030c7210 */ /* 0x000fca0007ffe0ff */
        /* <DEDUP_REMOVED lines=10> */
[-CC-:B------:R-:W-:Y:S01]  /*07f0*/  FFMA.RZ R3, R16, R14.reuse, R17.reuse ;  /* 0x0000000e10037223 */ /* 0x180fe2000000c011 */
[----:B------:R-:W-:Y:S02]  /*0800*/  VIADD R13, R12, 0x20 ;  /* 0x000000200c0d7836 */ /* 0x000fe40000000000 */
[-CC-:B------:R-:W-:Y:S01]  /*0810*/  FFMA.RM R6, R16, R14.reuse, R17.reuse ;  /* 0x0000000e10067223 */ /* 0x180fe20000004011 */
[----:B------:R-:W-:Y:S02]  /*0820*/  ISETP.NE.AND P2, PT, R12, RZ, PT ;  /* 0x000000ff0c00720c */ /* 0x000fe40003f45270 */
[----:B------:R-:W-:Y:S01]  /*0830*/  LOP3.LUT R10, R3, 0x7fffff, RZ, 0xc0, !PT ;  /* 0x007fffff030a7812 */ /* 0x000fe200078ec0ff */
[----:B------:R-:W-:Y:S01]  /*0840*/  FFMA.RP R3, R16, R14, R17 ;  /* 0x0000000e10037223 */ /* 0x000fe20000008011 */
[----:B------:R-:W-:Y:S01]  /*0850*/  ISETP.NE.AND P1, PT, R12, RZ, PT ;  /* 0x000000ff0c00720c */ /* 0x000fe20003f25270 */
[----:B------:R-:W-:Y:S01]  /*0860*/  IMAD.MOV R12, RZ, RZ, -R12 ;  /* 0x000000ffff0c7224 */ /* 0x000fe200078e0a0c */
[----:B------:R-:W-:-:S02]  /*0870*/  LOP3.LUT R10, R10, 0x800000, RZ, 0xfc, !PT ;  /* 0x008000000a0a7812 */ /* 0x000fc400078efcff */
[----:B------:R-:W-:Y:S02]  /*0880*/  FSETP.NEU.FTZ.AND P0, PT, R3, R6, PT ;  /* 0x000000060300720b */ /* 0x000fe40003f1d000 */
[----:B------:R-:W-:Y:S02]  /*0890*/  SHF.L.U32 R13, R10, R13, RZ ;  /* 0x0000000d0a0d7219 */ /* 0x000fe400000006ff */
[----:B------:R-:W-:Y:S02]  /*08a0*/  SEL R3, R12, RZ, P2 ;  /* 0x000000ff0c037207 */ /* 0x000fe40001000000 */
[----:B------:R-:W-:Y:S02]  /*08b0*/  ISETP.NE.AND P1, PT, R13, RZ, P1 ;  /* 0x000000ff0d00720c */ /* 0x000fe40000f25270 */
[----:B------:R-:W-:Y:S02]  /*08c0*/  SHF.R.U32.HI R3, RZ, R3, R10 ;  /* 0x00000003ff037219 */ /* 0x000fe4000001160a */
[----:B------:R-:W-:-:S02]  /*08d0*/  PLOP3.LUT P0, PT, P0, P1, PT, 0xf8, 0x8f ;  /* 0x00000000008f781c */ /* 0x000fc40000703f70 */
[----:B------:R-:W-:Y:S02]  /*08e0*/  SHF.R.U32.HI R13, RZ, 0x1, R3 ;  /* 0x00000001ff0d7819 */ /* 0x000fe40000011603 */
[----:B------:R-:W-:-:S04]  /*08f0*/  SEL R6, RZ, 0x1, !P0 ;  /* 0x00000001ff067807 */ /* 0x000fc80004000000 */
[----:B------:R-:W-:-:S04]  /*0900*/  LOP3.LUT R6, R6, 0x1, R13, 0xf8, !PT ;  /* 0x0000000106067812 */ /* 0x000fc800078ef80d */
[----:B------:R-:W-:-:S05]  /*0910*/  LOP3.LUT R6, R6, R3, RZ, 0xc0, !PT ;  /* 0x0000000306067212 */ /* 0x000fca00078ec0ff */
[----:B------:R-:W-:-:S05]  /*0920*/  IMAD.IADD R13, R13, 0x1, R6 ;  /* 0x000000010d0d7824 */ /* 0x000fca00078e0206 */
[----:B------:R-:W-:Y:S01]  /*0930*/  LOP3.LUT R0, R13, R0, RZ, 0xfc, !PT ;  /* 0x000000000d007212 */ /* 0x000fe200078efcff */
[----:B------:R-:W-:Y:S06]  /*0940*/  BRA `(.L_x_28) ;  /* 0x0000000000107947 */ /* 0x000fec0003800000 */
.L_x_27:
[----:B------:R-:W-:-:S04]  /*0950*/  LOP3.LUT R0, R0, 0x80000000, RZ, 0xc0, !PT ;  /* 0x8000000000007812 */ /* 0x000fc800078ec0ff */
[----:B------:R-:W-:Y:S01]  /*0960*/  LOP3.LUT R0, R0, 0x7f800000, RZ, 0xfc, !PT ;  /* 0x7f80000000007812 */ /* 0x000fe200078efcff */
[----:B------:R-:W-:Y:S06]  /*0970*/  BRA `(.L_x_28) ;  /* 0x0000000000047947 */ /* 0x000fec0003800000 */
.L_x_26:
[----:B------:R-:W-:-:S07]  /*0980*/  LEA R0, R13, R0, 0x17 ;  /* 0x000000000d007211 */ /* 0x000fce00078eb8ff */
.L_x_28:
[----:B------:R-:W-:Y:S05]  /*0990*/  BSYNC.RECONVERGENT B2 ;  /* 0x0000000000027941 */ /* 0x000fea0003800200 */
.L_x_25:
[----:B------:R-:W-:Y:S05]  /*09a0*/  BRA `(.L_x_29) ;  /* 0x0000000000207947 */ /* 0x000fea0003800000 */
.L_x_24:
[----:B------:R-:W-:-:S04]  /*09b0*/  LOP3.LUT R0, R3, 0x80000000, R0, 0x48, !PT ;  /* 0x8000000003007812 */ /* 0x000fc800078e4800 */
[----:B------:R-:W-:Y:S01]  /*09c0*/  LOP3.LUT R0, R0, 0x7f800000, RZ, 0xfc, !PT ;  /* 0x7f80000000007812 */ /* 0x000fe200078efcff */
[----:B------:R-:W-:Y:S06]  /*09d0*/  BRA `(.L_x_29) ;  /* 0x0000000000147947 */ /* 0x000fec0003800000 */
.L_x_23:
[----:B------:R-:W-:Y:S01]  /*09e0*/  LOP3.LUT R0, R3, 0x80000000, R0, 0x48, !PT ;  /* 0x8000000003007812 */ /* 0x000fe200078e4800 */
[----:B------:R-:W-:Y:S06]  /*09f0*/  BRA `(.L_x_29) ;  /* 0x00000000000c7947 */ /* 0x000fec0003800000 */
.L_x_22:
[----:B------:R-:W0:Y:S01]  /*0a00*/  MUFU.RSQ R0, -QNAN ;  /* 0xffc0000000007908 */ /* 0x000e220000001400 */
[----:B------:R-:W-:Y:S05]  /*0a10*/  BRA `(.L_x_29) ;  /* 0x0000000000047947 */ /* 0x000fea0003800000 */
.L_x_21:
[----:B------:R-:W-:-:S07]  /*0a20*/  FADD.FTZ R0, R0, R3 ;  /* 0x0000000300007221 */ /* 0x000fce0000010000 */
.L_x_29:
[----:B------:R-:W-:Y:S05]  /*0a30*/  BSYNC.RECONVERGENT B1 ;  /* 0x0000000000017941 */ /* 0x000fea0003800200 */
.L_x_19:
[----:B------:R-:W-:Y:S02]  /*0a40*/  IMAD.MOV.U32 R12, RZ, RZ, R4 ;  /* 0x000000ffff0c7224 */ /* 0x000fe400078e0004 */
[----:B------:R-:W-:-:S04]  /*0a50*/  IMAD.MOV.U32 R13, RZ, RZ, 0x0 ;  /* 0x00000000ff0d7424 */ /* 0x000fc800078e00ff */
[----:B0-----:R-:W-:Y:S05]  /*0a60*/  RET.REL.NODEC R12 `(_Z14solve_velocityP6float2S0_S0_Pfi) ;  /* 0xfffffff40c647950 */ /* 0x001fea0003c3ffff */
.L_x_30:
        /* <DEDUP_REMOVED lines=9> */
.L_x_50:


//--------------------- .text._Z13solve_poissonP6float2S0_Pfi --------------------------
	.section	.text._Z13solve_poissonP6float2S0_Pfi,"ax",@progbits
	.align	128
        .global         _Z13solve_poissonP6float2S0_Pfi
        .type           _Z13solve_poissonP6float2S0_Pfi,@function
        .size           _Z13solve_poissonP6float2S0_Pfi,(.L_x_51 - _Z13solve_poissonP6float2S0_Pfi)
        .other          _Z13solve_poissonP6float2S0_Pfi,@"STO_CUDA_ENTRY STV_DEFAULT"
_Z13solve_poissonP6float2S0_Pfi:
.text._Z13solve_poissonP6float2S0_Pfi:
        /* <DEDUP_REMOVED lines=13> */
[----:B------:R-:W2:Y:S01]  /*00d0*/  LDC.64 R2, c[0x0][0x380] ;  /* 0x0000e000ff027b82 */ /* 0x000ea20000000a00 */
[----:B0-----:R-:W-:-:S04]  /*00e0*/  IMAD.WIDE.U32 R8, R0, 0x4, R6 ;  /* 0x0000000400087825 */ /* 0x001fc800078e0006 */
[----:B------:R-:W-:Y:S02]  /*00f0*/  IMAD.WIDE R6, R5, 0x4, R6 ;  /* 0x0000000405067825 */ /* 0x000fe400078e0206 */
[----:B-1----:R-:W3:Y:S04]  /*0100*/  LDG.E R8, desc[UR4][R8.64] ;  /* 0x0000000408087981 */ /* 0x002ee8000c1e1900 */
[----:B------:R-:W4:Y:S01]  /*0110*/  LDG.E R6, desc[UR4][R6.64] ;  /* 0x0000000406067981 */ /* 0x000f22000c1e1900 */
[----:B------:R-:W-:-:S04]  /*0120*/  IMAD R4, R0, UR6, R5 ;  /* 0x0000000600047c24 */ /* 0x000fc8000f8e0205 */
[----:B--2---:R-:W-:-:S06]  /*0130*/  IMAD.WIDE R2, R4, 0x8, R2 ;  /* 0x0000000804027825 */ /* 0x004fcc00078e0202 */
[----:B------:R-:W2:Y:S01]  /*0140*/  LDG.E.64 R2, desc[UR4][R2.64] ;  /* 0x0000000402027981 */ /* 0x000ea2000c1e1b00 */
[----:B------:R-:W-:Y:S01]  /*0150*/  LOP3.LUT P0, RZ, R5, R0, RZ, 0xfc, !PT ;  /* 0x0000000005ff7212 */ /* 0x000fe2000780fcff */
[----:B------:R-:W-:Y:S01]  /*0160*/  BSSY.RECONVERGENT B0, `(.L_x_31) ;  /* 0x0000010000007945 */ /* 0x000fe20003800200 */
[----:B---3--:R-:W-:-:S04]  /*0170*/  FMUL R11, R8, R8 ;  /* 0x00000008080b7220 */ /* 0x008fc80000400000 */
[----:B----4-:R-:W-:-:S05]  /*0180*/  FFMA R11, R6, R6, R11 ;  /* 0x00000006060b7223 */ /* 0x010fca000000000b */
[----:B------:R-:W-:-:S04]  /*0190*/  FSEL R5, R11, 1, P0 ;  /* 0x3f8000000b057808 */ /* 0x000fc80000000000 */
[----:B------:R-:W0:Y:S08]  /*01a0*/  MUFU.RCP R0, R5 ;  /* 0x0000000500007308 */ /* 0x000e300000001000 */
[----:B--2---:R-:W1:Y:S01]  /*01b0*/  FCHK P0, -R2, R5 ;  /* 0x0000000502007302 */ /* 0x004e620000000100 */
[----:B0-----:R-:W-:-:S04]  /*01c0*/  FFMA R9, -R5, R0, 1 ;  /* 0x3f80000005097423 */ /* 0x001fc80000000100 */
[----:B------:R-:W-:-:S04]  /*01d0*/  FFMA R9, R0, R9, R0 ;  /* 0x0000000900097223 */ /* 0x000fc80000000000 */
[----:B------:R-:W-:-:S04]  /*01e0*/  FFMA R6, -R2, R9, RZ ;  /* 0x0000000902067223 */ /* 0x000fc800000001ff */
[----:B------:R-:W-:-:S04]  /*01f0*/  FFMA R0, -R5, R6, -R2 ;  /* 0x0000000605007223 */ /* 0x000fc80000000902 */
[----:B------:R-:W-:Y:S01]  /*0200*/  FFMA R6, R9, R0, R6 ;  /* 0x0000000009067223 */ /* 0x000fe20000000006 */
[----:B-1----:R-:W-:Y:S06]  /*0210*/  @!P0 BRA `(.L_x_32) ;  /* 0x0000000000108947 */ /* 0x002fec0003800000 */
[----:B------:R-:W-:Y:S01]  /*0220*/  FADD R2, -R2, -RZ ;  /* 0x800000ff02027221 */ /* 0x000fe20000000100 */
[----:B------:R-:W-:-:S07]  /*0230*/  MOV R10, 0x250 ;  /* 0x00000250000a7802 */ /* 0x000fce0000000f00 */
[----:B------:R-:W-:Y:S05]  /*0240*/  CALL.REL.NOINC `($__internal_2_$__cuda_sm3x_div_rn_noftz_f32_slowpath) ;  /* 0x0000000000507944 */ /* 0x000fea0003c00000 */
[----:B------:R-:W-:-:S07]  /*0250*/  IMAD.MOV.U32 R6, RZ, RZ, R0 ;  /* 0x000000ffff067224 */ /* 0x000fce00078e0000 */
.L_x_32:
[----:B------:R-:W-:Y:S05]  /*0260*/  BSYNC.RECONVERGENT B0 ;  /* 0x0000000000007941 */ /* 0x000fea0003800200 */
.L_x_31:
[----:B------:R-:W0:Y:S01]  /*0270*/  MUFU.RCP R0, R5 ;  /* 0x0000000500007308 */ /* 0x000e220000001000 */
[----:B------:R-:W1:Y:S01]  /*0280*/  LDC.64 R8, c[0x0][0x388] ;  /* 0x0000e200ff087b82 */ /* 0x000e620000000a00 */
[----:B------:R-:W-:Y:S06]  /*0290*/  BSSY.RECONVERGENT B0, `(.L_x_33) ;  /* 0x000000d000007945 */ /* 0x000fec0003800200 */
[----:B------:R-:W2:Y:S01]  /*02a0*/  FCHK P0, -R3, R5 ;  /* 0x0000000503007302 */ /* 0x000ea20000000100 */
[----:B0-----:R-:W-:-:S04]  /*02b0*/  FFMA R7, -R5, R0, 1 ;  /* 0x3f80000005077423 */ /* 0x001fc80000000100 */
[----:B------:R-:W-:-:S04]  /*02c0*/  FFMA R11, R0, R7, R0 ;  /* 0x00000007000b7223 */ /* 0x000fc80000000000 */
[----:B------:R-:W-:Y:S01]  /*02d0*/  FFMA R0, -R3, R11, RZ ;  /* 0x0000000b03007223 */ /* 0x000fe200000001ff */
[----:B-1----:R-:W-:-:S04]  /*02e0*/  IMAD.WIDE R8, R4, 0x8, R8 ;  /* 0x0000000804087825 */ /* 0x002fc800078e0208 */
[----:B------:R-:W-:-:S04]  /*02f0*/  FFMA R7, -R5, R0, -R3 ;  /* 0x0000000005077223 */ /* 0x000fc80000000903 */
[----:B------:R-:W-:Y:S01]  /*0300*/  FFMA R7, R11, R7, R0 ;  /* 0x000000070b077223 */ /* 0x000fe20000000000 */
[----:B--2---:R-:W-:Y:S06]  /*0310*/  @!P0 BRA `(.L_x_34) ;  /* 0x0000000000108947 */ /* 0x004fec0003800000 */
[----:B------:R-:W-:Y:S01]  /*0320*/  FADD R2, -R3, -RZ ;  /* 0x800000ff03027221 */ /* 0x000fe20000000100 */
[----:B------:R-:W-:-:S07]  /*0330*/  MOV R10, 0x350 ;  /* 0x00000350000a7802 */ /* 0x000fce0000000f00 */
[----:B------:R-:W-:Y:S05]  /*0340*/  CALL.REL.NOINC `($__internal_2_$__cuda_sm3x_div_rn_noftz_f32_slowpath) ;  /* 0x0000000000107944 */ /* 0x000fea0003c00000 */
[----:B------:R-:W-:-:S07]  /*0350*/  IMAD.MOV.U32 R7, RZ, RZ, R0 ;  /* 0x000000ffff077224 */ /* 0x000fce00078e0000 */
.L_x_34:
[----:B------:R-:W-:Y:S05]  /*0360*/  BSYNC.RECONVERGENT B0 ;  /* 0x0000000000007941 */ /* 0x000fea0003800200 */
.L_x_33:
[----:B------:R-:W-:Y:S01]  /*0370*/  STG.E.64 desc[UR4][R8.64], R6 ;  /* 0x0000000608007986 */ /* 0x000fe2000c101b04 */
[----:B------:R-:W-:Y:S05]  /*0380*/  EXIT ;  /* 0x000000000000794d */ /* 0x000fea0003800000 */
        .weak           $__internal_2_$__cuda_sm3x_div_rn_noftz_f32_slowpath
        .type           $__internal_2_$__cuda_sm3x_div_rn_noftz_f32_slowpath,@function
        .size           $__internal_2_$__cuda_sm3x_div_rn_noftz_f32_slowpath,(.L_x_51 - $__internal_2_$__cuda_sm3x_div_rn_noftz_f32_slowpath)
$__internal_2_$__cuda_sm3x_div_rn_noftz_f32_slowpath:
[--C-:B------:R-:W-:Y:S01]  /*0390*/  SHF.R.U32.HI R11, RZ, 0x17, R5.reuse ;  /* 0x00000017ff0b7819 */ /* 0x100fe20000011605 */
[----:B------:R-:W-:Y:S01]  /*03a0*/  BSSY.RECONVERGENT B1, `(.L_x_35) ;  /* 0x0000063000017945 */ /* 0x000fe20003800200 */
[----:B------:R-:W-:Y:S01]  /*03b0*/  SHF.R.U32.HI R0, RZ, 0x17, R2 ;  /* 0x00000017ff007819 */ /* 0x000fe20000011602 */
[----:B------:R-:W-:Y:S01]  /*03c0*/  IMAD.MOV.U32 R13, RZ, RZ, R5 ;  /* 0x000000ffff0d7224 */ /* 0x000fe200078e0005 */
        /* <DEDUP_REMOVED lines=29> */
[----:B------:R-:W-:-:S03]  /*05a0*/  @!P1 FFMA R13, R5, 1.84467440737095516160e+19, RZ ;  /* 0x5f800000050d9823 */ /* 0x000fc600000000ff */
[----:B------:R-:W-:-:S07]  /*05b0*/  @!P1 IADD3 R7, PT, PT, R7, 0x40, RZ ;  /* 0x0000004007079810 */ /* 0x000fce0007ffe0ff */
.L_x_36:
[----:B------:R-:W-:Y:S01]  /*05c0*/  LEA R0, R11, 0xc0800000, 0x17 ;  /* 0xc08000000b007811 */ /* 0x000fe200078eb8ff */
[----:B------:R-:W-:Y:S01]  /*05d0*/  VIADD R12, R12, 0xffffff81 ;  /* 0xffffff810c0c7836 */ /* 0x000fe20000000000 */
[----:B------:R-:W-:Y:S03]  /*05e0*/  BSSY.RECONVERGENT B2, `(.L_x_41) ;  /* 0x0000035000027945 */ /* 0x000fe60003800200 */
[----:B------:R-:W-:Y:S02]  /*05f0*/  IMAD.IADD R13, R13, 0x1, -R0 ;  /* 0x000000010d0d7824 */ /* 0x000fe400078e0a00 */
[C---:B------:R-:W-:Y:S01]  /*0600*/  IMAD R0, R12.reuse, -0x800000, R2 ;  /* 0xff8000000c007824 */ /* 0x040fe200078e0202 */
[----:B------:R-:W-:Y:S01]  /*0610*/  IADD3 R12, PT, PT, R12, 0x7f, -R11 ;  /* 0x0000007f0c0c7810 */ /* 0x000fe20007ffe80b */
[----:B------:R-:W0:Y:S01]  /*0620*/  MUFU.RCP R14, R13 ;  /* 0x0000000d000e7308 */ /* 0x000e220000001000 */
[----:B------:R-:W-:-:S03]  /*0630*/  FADD.FTZ R15, -R13, -RZ ;  /* 0x800000ff0d0f7221 */ /* 0x000fc60000010100 */
[----:B------:R-:W-:Y:S02]  /*0640*/  IMAD.IADD R7, R12, 0x1, R7 ;  /* 0x000000010c077824 */ /* 0x000fe400078e0207 */
        /* <DEDUP_REMOVED lines=21> */
[----:B------:R-:W-:Y:S01]  /*07a0*/  IADD3 R12, PT, PT, R13, 0x20, RZ ;  /* 0x000000200d0c7810 */ /* 0x000fe20007ffe0ff */
[-CC-:B------:R-:W-:Y:S01]  /*07b0*/  FFMA.RM R7, R19, R15.reuse, R14.reuse ;  /* 0x0000000f13077223 */ /* 0x180fe2000000400e */
[----:B------:R-:W-:Y:S02]  /*07c0*/  ISETP.NE.AND P2, PT, R13, RZ, PT ;  /* 0x000000ff0d00720c */ /* 0x000fe40003f45270 */
[----:B------:R-:W-:Y:S01]  /*07d0*/  LOP3.LUT R11, R2, 0x7fffff, RZ, 0xc0, !PT ;  /* 0x007fffff020b7812 */ /* 0x000fe200078ec0ff */
[----:B------:R-:W-:Y:S01]  /*07e0*/  FFMA.RP R2, R19, R15, R14 ;  /* 0x0000000f13027223 */ /* 0x000fe2000000800e */
[----:B------:R-:W-:Y:S01]  /*07f0*/  ISETP.NE.AND P1, PT, R13, RZ, PT ;  /* 0x000000ff0d00720c */ /* 0x000fe20003f25270 */
[----:B------:R-:W-:Y:S01]  /*0800*/  IMAD.MOV R13, RZ, RZ, -R13 ;  /* 0x000000ffff0d7224 */ /* 0x000fe200078e0a0d */
[----:B------:R-:W-:Y:S02]  /*0810*/  LOP3.LUT R11, R11, 0x800000, RZ, 0xfc, !PT ;  /* 0x008000000b0b7812 */ /* 0x000fe400078efcff */
        /* <DEDUP_REMOVED lines=13> */
.L_x_43:
[----:B------:R-:W-:-:S04]  /*08f0*/  LOP3.LUT R0, R0, 0x80000000, RZ, 0xc0, !PT ;  /* 0x8000000000007812 */ /* 0x000fc800078ec0ff */
[----:B------:R-:W-:Y:S01]  /*0900*/  LOP3.LUT R0, R0, 0x7f800000, RZ, 0xfc, !PT ;  /* 0x7f80000000007812 */ /* 0x000fe200078efcff */
[----:B------:R-:W-:Y:S06]  /*0910*/  BRA `(.L_x_44) ;  /* 0x0000000000047947 */ /* 0x000fec0003800000 */
.L_x_42:
[----:B------:R-:W-:-:S07]  /*0920*/  IMAD R0, R7, 0x800000, R0 ;  /* 0x0080000007007824 */ /* 0x000fce00078e0200 */
.L_x_44:
[----:B------:R-:W-:Y:S05]  /*0930*/  BSYNC.RECONVERGENT B2 ;  /* 0x0000000000027941 */ /* 0x000fea0003800200 */
.L_x_41:
[----:B------:R-:W-:Y:S05]  /*0940*/  BRA `(.L_x_45) ;  /* 0x0000000000207947 */ /* 0x000fea0003800000 */
.L_x_40:
[----:B------:R-:W-:-:S04]  /*0950*/  LOP3.LUT R0, R13, 0x80000000, R2, 0x48, !PT ;  /* 0x800000000d007812 */ /* 0x000fc800078e4802 */
[----:B------:R-:W-:Y:S01]  /*0960*/  LOP3.LUT R0, R0, 0x7f800000, RZ, 0xfc, !PT ;  /* 0x7f80000000007812 */ /* 0x000fe200078efcff */
[----:B------:R-:W-:Y:S06]  /*0970*/  BRA `(.L_x_45) ;  /* 0x0000000000147947 */ /* 0x000fec0003800000 */
.L_x_39:
[----:B------:R-:W-:Y:S01]  /*0980*/  LOP3.LUT R0, R13, 0x80000000, R2, 0x48, !PT ;  /* 0x800000000d007812 */ /* 0x000fe200078e4802 */
[----:B------:R-:W-:Y:S06]  /*0990*/  BRA `(.L_x_45) ;  /* 0x00000000000c7947 */ /* 0x000fec0003800000 */
.L_x_38:
[----:B------:R-:W0:Y:S01]  /*09a0*/  MUFU.RSQ R0, -QNAN ;  /* 0xffc0000000007908 */ /* 0x000e220000001400 */
[----:B------:R-:W-:Y:S05]  /*09b0*/  BRA `(.L_x_45) ;  /* 0x0000000000047947 */ /* 0x000fea0003800000 */
.L_x_37:
[----:B------:R-:W-:-:S07]  /*09c0*/  FADD.FTZ R0, R2, R5 ;  /* 0x0000000502007221 */ /* 0x000fce0000010000 */
.L_x_45:
[----:B------:R-:W-:Y:S05]  /*09d0*/  BSYNC.RECONVERGENT B1 ;  /* 0x0000000000017941 */ /* 0x000fea0003800200 */
.L_x_35:
[----:B------:R-:W-:-:S04]  /*09e0*/  IMAD.MOV.U32 R11, RZ, RZ, 0x0 ;  /* 0x00000000ff0b7424 */ /* 0x000fc800078e00ff */
[----:B0-----:R-:W-:Y:S05]  /*09f0*/  RET.REL.NODEC R10 `(_Z13solve_poissonP6float2S0_Pfi) ;  /* 0xfffffff40a807950 */ /* 0x001fea0003c3ffff */
.L_x_46:
        /* <DEDUP_REMOVED lines=16> */
.L_x_51:


//--------------------- .text._Z8cal_gradP6float2S0_S0_Pfi --------------------------
	.section	.text._Z8cal_gradP6float2S0_S0_Pfi,"ax",@progbits
	.align	128
        .global         _Z8cal_gradP6float2S0_S0_Pfi
        .type           _Z8cal_gradP6float2S0_S0_Pfi,@function
        .size           _Z8cal_gradP6float2S0_S0_Pfi,(.L_x_56 - _Z8cal_gradP6float2S0_S0_Pfi)
        .other          _Z8cal_gradP6float2S0_S0_Pfi,@"STO_CUDA_ENTRY STV_DEFAULT"
_Z8cal_gradP6float2S0_S0_Pfi:
.text._Z8cal_gradP6float2S0_S0_Pfi:
        /* <DEDUP_REMOVED lines=8> */
[----:B------:R-:W-:-:S04]  /*0080*/  VIMNMX R2, PT, PT, R7, R0, !PT ;  /* 0x0000000007027248 */ /* 0x000fc80007fe0100 */
[----:B-1----:R-:W-:-:S13]  /*0090*/  ISETP.GE.AND P0, PT, R2, UR6, PT ;  /* 0x0000000602007c0c */ /* 0x002fda000bf06270 */
[----:B------:R-:W-:Y:S05]  /*00a0*/  @P0 EXIT ;  /* 0x000000000000094d */ /* 0x000fea0003800000 */
[----:B------:R-:W0:Y:S01]  /*00b0*/  LDC.64 R4, c[0x0][0x398] ;  /* 0x0000e600ff047b82 */ /* 0x000e220000000a00 */
[----:B------:R-:W1:Y:S01]  /*00c0*/  LDCU.64 UR4, c[0x0][0x358] ;  /* 0x00006b00ff0477ac */ /* 0x000e620008000a00 */
[----:B------:R-:W-:-:S06]  /*00d0*/  IMAD R13, R0, UR6, R7 ;  /* 0x00000006000d7c24 */ /* 0x000fcc000f8e0207 */
[----:B------:R-:W2:Y:S08]  /*00e0*/  LDC.64 R2, c[0x0][0x380] ;  /* 0x0000e000ff027b82 */ /* 0x000eb00000000a00 */
[----:B------:R-:W3:Y:S01]  /*00f0*/  LDC.64 R8, c[0x0][0x388] ;  /* 0x0000e200ff087b82 */ /* 0x000ee20000000a00 */
[----:B0-----:R-:W-:-:S05]  /*0100*/  IMAD.WIDE R6, R7, 0x4, R4 ;  /* 0x0000000407067825 */ /* 0x001fca00078e0204 */
[----:B-1----:R-:W4:Y:S01]  /*0110*/  LDG.E R11, desc[UR4][R6.64] ;  /* 0x00000004060b7981 */ /* 0x002f22000c1e1900 */
[----:B--2---:R-:W-:-:S05]  /*0120*/  IMAD.WIDE R2, R13, 0x8, R2 ;  /* 0x000000080d027825 */ /* 0x004fca00078e0202 */
[----:B------:R-:W4:Y:S01]  /*0130*/  LDG.E R10, desc[UR4][R2.64+0x4] ;  /* 0x00000404020a7981 */ /* 0x000f22000c1e1900 */
[----:B---3--:R-:W-:-:S04]  /*0140*/  IMAD.WIDE R8, R13, 0x8, R8 ;  /* 0x000000080d087825 */ /* 0x008fc800078e0208 */
[----:B----4-:R-:W-:-:S05]  /*0150*/  FMUL R15, R10, -R11 ;  /* 0x8000000b0a0f7220 */ /* 0x010fca0000400000 */
[----:B------:R-:W-:Y:S04]  /*0160*/  STG.E desc[UR4][R8.64], R15 ;  /* 0x0000000f08007986 */ /* 0x000fe8000c101904 */
[----:B------:R-:W2:Y:S04]  /*0170*/  LDG.E R11, desc[UR4][R6.64] ;  /* 0x00000004060b7981 */ /* 0x000ea8000c1e1900 */
[----:B------:R-:W2:Y:S01]  /*0180*/  LDG.E R10, desc[UR4][R2.64] ;  /* 0x00000004020a7981 */ /* 0x000ea2000c1e1900 */
[----:B------:R-:W-:-:S04]  /*0190*/  IMAD.WIDE.U32 R4, R0, 0x4, R4 ;  /* 0x0000000400047825 */ /* 0x000fc800078e0004 */
[----:B--2---:R-:W-:Y:S02]  /*01a0*/  FMUL R17, R10, R11 ;  /* 0x0000000b0a117220 */ /* 0x004fe40000400000 */
[----:B------:R-:W0:Y:S03]  /*01b0*/  LDC.64 R10, c[0x0][0x390] ;  /* 0x0000e400ff0a7b82 */ /* 0x000e260000000a00 */
[----:B------:R-:W-:Y:S04]  /*01c0*/  STG.E desc[UR4][R8.64+0x4], R17 ;  /* 0x0000041108007986 */ /* 0x000fe8000c101904 */
[----:B------:R-:W2:Y:S04]  /*01d0*/  LDG.E R0, desc[UR4][R2.64+0x4] ;  /* 0x0000040402007981 */ /* 0x000ea8000c1e1900 */
[----:B------:R-:W2:Y:S01]  /*01e0*/  LDG.E R19, desc[UR4][R4.64] ;  /* 0x0000000404137981 */ /* 0x000ea2000c1e1900 */
[----:B0-----:R-:W-:-:S04]  /*01f0*/  IMAD.WIDE R10, R13, 0x8, R10 ;  /* 0x000000080d0a7825 */ /* 0x001fc800078e020a */
[----:B--2---:R-:W-:-:S05]  /*0200*/  FMUL R19, R0, -R19 ;  /* 0x8000001300137220 */ /* 0x004fca0000400000 */
[----:B------:R-:W-:Y:S04]  /*0210*/  STG.E desc[UR4][R10.64], R19 ;  /* 0x000000130a007986 */ /* 0x000fe8000c101904 */
[----:B------:R-:W2:Y:S04]  /*0220*/  LDG.E R0, desc[UR4][R2.64] ;  /* 0x0000000402007981 */ /* 0x000ea8000c1e1900 */
[----:B------:R-:W2:Y:S02]  /*0230*/  LDG.E R7, desc[UR4][R4.64] ;  /* 0x0000000404077981 */ /* 0x000ea4000c1e1900 */
[----:B--2---:R-:W-:-:S05]  /*0240*/  FMUL R7, R0, R7 ;  /* 0x0000000700077220 */ /* 0x004fca0000400000 */
[----:B------:R-:W-:Y:S01]  /*0250*/  STG.E desc[UR4][R10.64+0x4], R7 ;  /* 0x000004070a007986 */ /* 0x000fe2000c101904 */
[----:B------:R-:W-:Y:S05]  /*0260*/  EXIT ;  /* 0x000000000000794d */ /* 0x000fea0003800000 */
.L_x_47:
        /* <DEDUP_REMOVED lines=9> */
.L_x_56:


//--------------------- .text._Z14cal_divergenceP6float2S0_S0_Pfi --------------------------
	.section	.text._Z14cal_divergenceP6float2S0_S0_Pfi,"ax",@progbits
	.align	128
        .global         _Z14cal_divergenceP6float2S0_S0_Pfi
        .type           _Z14cal_divergenceP6float2S0_S0_Pfi,@function
        .size           _Z14cal_divergenceP6float2S0_S0_Pfi,(.L_x_57 - _Z14cal_divergenceP6float2S0_S0_Pfi)
        .other          _Z14cal_divergenceP6float2S0_S0_Pfi,@"STO_CUDA_ENTRY STV_DEFAULT"
_Z14cal_divergenceP6float2S0_S0_Pfi:
.text._Z14cal_divergenceP6float2S0_S0_Pfi:
        /* <DEDUP_REMOVED lines=16> */
[----:B0-----:R-:W-:-:S04]  /*0100*/  IMAD.WIDE.U32 R2, R2, 0x4, R8 ;  /* 0x0000000402027825 */ /* 0x001fc800078e0008 */
[----:B------:R-:W-:Y:S01]  /*0110*/  IMAD.WIDE R8, R11, 0x4, R8 ;  /* 0x000000040b087825 */ /* 0x000fe200078e0208 */
[----:B-1----:R-:W4:Y:S02]  /*0120*/  LDG.E R12, desc[UR4][R2.64] ;  /* 0x00000004020c7981 */ /* 0x002f24000c1e1900 */
[----:B------:R-:W0:Y:S01]  /*0130*/  LDC.64 R10, c[0x0][0x390] ;  /* 0x0000e400ff0a7b82 */ /* 0x000e220000000a00 */
[C---:B--2---:R-:W-:Y:S01]  /*0140*/  IMAD.WIDE R4, R13.reuse, 0x8, R4 ;  /* 0x000000080d047825 */ /* 0x044fe200078e0204 */
[----:B------:R-:W2:Y:S04]  /*0150*/  LDG.E R0, desc[UR4][R8.64] ;  /* 0x0000000408007981 */ /* 0x000ea8000c1e1900 */
[----:B------:R-:W4:Y:S01]  /*0160*/  LDG.E R17, desc[UR4][R4.64+0x4] ;  /* 0x0000040404117981 */ /* 0x000f22000c1e1900 */
[----:B---3--:R-:W-:-:S05]  /*0170*/  IMAD.WIDE R6, R13, 0x8, R6 ;  /* 0x000000080d067825 */ /* 0x008fca00078e0206 */
[----:B------:R-:W2:Y:S01]  /*0180*/  LDG.E R15, desc[UR4][R6.64+0x4] ;  /* 0x00000404060f7981 */ /* 0x000ea2000c1e1900 */
[----:B0-----:R-:W-:-:S04]  /*0190*/  IMAD.WIDE R10, R13, 0x8, R10 ;  /* 0x000000080d0a7825 */ /* 0x001fc800078e020a */
[----:B----4-:R-:W-:-:S04]  /*01a0*/  FMUL R17, R12, R17 ;  /* 0x000000110c117220 */ /* 0x010fc80000400000 */
[----:B--2---:R-:W-:-:S04]  /*01b0*/  FFMA R0, R0, R15, R17 ;  /* 0x0000000f00007223 */ /* 0x004fc80000000011 */
[----:B------:R-:W-:-:S05]  /*01c0*/  FADD R17, -R0, -RZ ;  /* 0x800000ff00117221 */ /* 0x000fca0000000100 */
[----:B------:R-:W-:Y:S04]  /*01d0*/  STG.E desc[UR4][R10.64], R17 ;  /* 0x000000110a007986 */ /* 0x000fe8000c101904 */
[----:B------:R-:W2:Y:S04]  /*01e0*/  LDG.E R12, desc[UR4][R2.64] ;  /* 0x00000004020c7981 */ /* 0x000ea8000c1e1900 */
[----:B------:R-:W2:Y:S04]  /*01f0*/  LDG.E R15, desc[UR4][R4.64] ;  /* 0x00000004040f7981 */ /* 0x000ea8000c1e1900 */
[----:B------:R-:W3:Y:S04]  /*0200*/  LDG.E R0, desc[UR4][R8.64] ;  /* 0x0000000408007981 */ /* 0x000ee8000c1e1900 */
[----:B------:R-:W3:Y:S01]  /*0210*/  LDG.E R13, desc[UR4][R6.64] ;  /* 0x00000004060d7981 */ /* 0x000ee2000c1e1900 */
[----:B--2---:R-:W-:-:S04]  /*0220*/  FMUL R15, R12, R15 ;  /* 0x0000000f0c0f7220 */ /* 0x004fc80000400000 */
[----:B---3--:R-:W-:-:S05]  /*0230*/  FFMA R13, R0, R13, R15 ;  /* 0x0000000d000d7223 */ /* 0x008fca000000000f */
[----:B------:R-:W-:Y:S01]  /*0240*/  STG.E desc[UR4][R10.64+0x4], R13 ;  /* 0x0000040d0a007986 */ /* 0x000fe2000c101904 */
[----:B------:R-:W-:Y:S05]  /*0250*/  EXIT ;  /* 0x000000000000794d */ /* 0x000fea0003800000 */
.L_x_48:
        /* <DEDUP_REMOVED lines=10> */
.L_x_57:


//--------------------- .nv.shared.reserved.0     --------------------------
	.section	.nv.shared.reserved.0,"aw",@nobits
	.weak		__nv_reservedSMEM_offset_0_alias
	.size		__nv_reservedSMEM_offset_0_alias, 0, 64
	.other		__nv_reservedSMEM_offset_0_alias,@"STO_CUDA_RESERVED_SHARED STV_DEFAULT"
__nv_reservedSMEM_offset_0_alias:
	.zero		0
	.zero		64


//--------------------- .nv.constant0._Z12complex2realP6float2Pfi --------------------------
	.section	.nv.constant0._Z12complex2realP6float2Pfi,"a",@progbits
	.sectionflags	@""
	.align	4
.nv.constant0._Z12complex2realP6float2Pfi:
	.zero		916


//--------------------- .nv.constant0._Z12real2complexPfP6float2i --------------------------
	.section	.nv.constant0._Z12real2complexPfP6float2i,"a",@progbits
	.sectionflags	@""
	.align	4
.nv.constant0._Z12real2complexPfP6float2i:
	.zero		916


//--------------------- .nv.constant0._Z14solve_velocityP6float2S0_S0_Pfi --------------------------
	.section	.nv.constant0._Z14solve_velocityP6float2S0_S0_Pfi,"a",@progbits
	.sectionflags	@""
	.align	4
.nv.constant0._Z14solve_velocityP6float2S0_S0_Pfi:
	.zero		932


//--------------------- .nv.constant0._Z13solve_poissonP6float2S0_Pfi --------------------------
	.section	.nv.constant0._Z13solve_poissonP6float2S0_Pfi,"a",@progbits
	.sectionflags	@""
	.align	4
.nv.constant0._Z13solve_poissonP6float2S0_Pfi:
	.zero		924


//--------------------- .nv.constant0._Z8cal_gradP6float2S0_S0_Pfi --------------------------
	.section	.nv.constant0._Z8cal_gradP6float2S0_S0_Pfi,"a",@progbits
	.sectionflags	@""
	.align	4
.nv.constant0._Z8cal_gradP6float2S0_S0_Pfi:
	.zero		932


//--------------------- .nv.constant0._Z14cal_divergenceP6float2S0_S0_Pfi --------------------------
	.section	.nv.constant0._Z14cal_divergenceP6float2S0_S0_Pfi,"a",@progbits
	.sectionflags	@""
	.align	4
.nv.constant0._Z14cal_divergenceP6float2S0_S0_Pfi:
	.zero		932


//--------------------- SYMBOLS --------------------------

	.type		.nv.reservedSmem.offset0,@object
	.size		.nv.reservedSmem.offset0,0x4
